//
// Generated by NVIDIA NVVM Compiler
//
// Compiler Build ID: CL-36424714
// Cuda compilation tools, release 13.0, V13.0.88
// Based on NVVM 20.0.0
//

.version 9.0
.target sm_100
.address_size 64

	// .globl	_Z15multiplyRowwisePiS_S_ii

.visible .entry _Z15multiplyRowwisePiS_S_ii(
	.param .u64 .ptr .align 1 _Z15multiplyRowwisePiS_S_ii_param_0,
	.param .u64 .ptr .align 1 _Z15multiplyRowwisePiS_S_ii_param_1,
	.param .u64 .ptr .align 1 _Z15multiplyRowwisePiS_S_ii_param_2,
	.param .u32 _Z15multiplyRowwisePiS_S_ii_param_3,
	.param .u32 _Z15multiplyRowwisePiS_S_ii_param_4
)
{
	.reg .pred 	%p<21>;
	.reg .b32 	%r<169>;
	.reg .b64 	%rd<59>;

	ld.param.u64 	%rd7, [_Z15multiplyRowwisePiS_S_ii_param_0];
	ld.param.u64 	%rd8, [_Z15multiplyRowwisePiS_S_ii_param_1];
	ld.param.u64 	%rd9, [_Z15multiplyRowwisePiS_S_ii_param_2];
	ld.param.u32 	%r68, [_Z15multiplyRowwisePiS_S_ii_param_3];
	ld.param.u32 	%r69, [_Z15multiplyRowwisePiS_S_ii_param_4];
	cvta.to.global.u64 	%rd1, %rd8;
	cvta.to.global.u64 	%rd2, %rd7;
	cvta.to.global.u64 	%rd3, %rd9;
	mov.u32 	%r70, %ctaid.x;
	mov.u32 	%r71, %ntid.x;
	mov.u32 	%r72, %tid.x;
	mad.lo.s32 	%r1, %r70, %r71, %r72;
	setp.ge.s32 	%p1, %r1, %r68;
	setp.lt.s32 	%p2, %r69, 1;
	or.pred  	%p3, %p1, %p2;
	@%p3 bra 	$L__BB0_26;
	setp.lt.s32 	%p4, %r68, 1;
	mul.lo.s32 	%r2, %r68, %r1;
	mul.lo.s32 	%r3, %r69, %r1;
	@%p4 bra 	$L__BB0_15;
	and.b32  	%r4, %r68, 7;
	and.b32  	%r5, %r68, 3;
	and.b32  	%r6, %r68, 2147483640;
	and.b32  	%r7, %r68, 1;
	neg.s32 	%r8, %r6;
	shl.b32 	%r9, %r69, 3;
	mul.lo.s32 	%r10, %r69, 3;
	shl.b32 	%r11, %r69, 2;
	mul.lo.s32 	%r12, %r69, 6;
	mul.lo.s32 	%r13, %r69, 7;
	mov.b32 	%r144, 0;
	mul.wide.u32 	%rd35, %r9, 4;
$L__BB0_3:
	setp.lt.u32 	%p13, %r68, 8;
	mov.b32 	%r159, 0;
	mov.u32 	%r164, %r159;
	@%p13 bra 	$L__BB0_6;
	add.s32 	%r152, %r69, %r144;
	shl.b32 	%r88, %r69, 1;
	add.s32 	%r151, %r88, %r144;
	add.s32 	%r150, %r10, %r144;
	add.s32 	%r149, %r11, %r144;
	mad.lo.s32 	%r148, %r69, 5, %r144;
	add.s32 	%r147, %r12, %r144;
	add.s32 	%r146, %r13, %r144;
	mul.wide.u32 	%rd18, %r144, 4;
	add.s64 	%rd58, %rd1, %rd18;
	mov.b32 	%r164, 0;
	mov.u32 	%r145, %r2;
	mov.u32 	%r153, %r8;
$L__BB0_5:
	.pragma "nounroll";
	mul.wide.s32 	%rd19, %r145, 4;
	add.s64 	%rd20, %rd2, %rd19;
	ld.global.u32 	%r89, [%rd20];
	ld.global.u32 	%r90, [%rd58];
	mad.lo.s32 	%r91, %r90, %r89, %r164;
	ld.global.u32 	%r92, [%rd20+4];
	mul.wide.u32 	%rd21, %r152, 4;
	add.s64 	%rd22, %rd1, %rd21;
	ld.global.u32 	%r93, [%rd22];
	mad.lo.s32 	%r94, %r93, %r92, %r91;
	ld.global.u32 	%r95, [%rd20+8];
	mul.wide.u32 	%rd23, %r151, 4;
	add.s64 	%rd24, %rd1, %rd23;
	ld.global.u32 	%r96, [%rd24];
	mad.lo.s32 	%r97, %r96, %r95, %r94;
	ld.global.u32 	%r98, [%rd20+12];
	mul.wide.u32 	%rd25, %r150, 4;
	add.s64 	%rd26, %rd1, %rd25;
	ld.global.u32 	%r99, [%rd26];
	mad.lo.s32 	%r100, %r99, %r98, %r97;
	ld.global.u32 	%r101, [%rd20+16];
	mul.wide.u32 	%rd27, %r149, 4;
	add.s64 	%rd28, %rd1, %rd27;
	ld.global.u32 	%r102, [%rd28];
	mad.lo.s32 	%r103, %r102, %r101, %r100;
	ld.global.u32 	%r104, [%rd20+20];
	mul.wide.u32 	%rd29, %r148, 4;
	add.s64 	%rd30, %rd1, %rd29;
	ld.global.u32 	%r105, [%rd30];
	mad.lo.s32 	%r106, %r105, %r104, %r103;
	ld.global.u32 	%r107, [%rd20+24];
	mul.wide.u32 	%rd31, %r147, 4;
	add.s64 	%rd32, %rd1, %rd31;
	ld.global.u32 	%r108, [%rd32];
	mad.lo.s32 	%r109, %r108, %r107, %r106;
	ld.global.u32 	%r110, [%rd20+28];
	mul.wide.u32 	%rd33, %r146, 4;
	add.s64 	%rd34, %rd1, %rd33;
	ld.global.u32 	%r111, [%rd34];
	mad.lo.s32 	%r164, %r111, %r110, %r109;
	add.s32 	%r153, %r153, 8;
	add.s32 	%r152, %r152, %r9;
	add.s32 	%r151, %r151, %r9;
	add.s32 	%r150, %r150, %r9;
	add.s32 	%r149, %r149, %r9;
	add.s32 	%r148, %r148, %r9;
	add.s32 	%r147, %r147, %r9;
	add.s32 	%r146, %r146, %r9;
	add.s64 	%rd58, %rd58, %rd35;
	add.s32 	%r145, %r145, 8;
	setp.ne.s32 	%p14, %r153, 0;
	mov.u32 	%r159, %r6;
	@%p14 bra 	$L__BB0_5;
$L__BB0_6:
	setp.eq.s32 	%p15, %r4, 0;
	@%p15 bra 	$L__BB0_14;
	add.s32 	%r113, %r4, -1;
	setp.lt.u32 	%p16, %r113, 3;
	@%p16 bra 	$L__BB0_9;
	add.s32 	%r114, %r159, %r2;
	mul.wide.s32 	%rd36, %r114, 4;
	add.s64 	%rd37, %rd2, %rd36;
	ld.global.u32 	%r115, [%rd37];
	mad.lo.s32 	%r116, %r159, %r69, %r144;
	mul.wide.u32 	%rd38, %r116, 4;
	add.s64 	%rd39, %rd1, %rd38;
	ld.global.u32 	%r117, [%rd39];
	mad.lo.s32 	%r118, %r117, %r115, %r164;
	ld.global.u32 	%r119, [%rd37+4];
	add.s32 	%r120, %r116, %r69;
	mul.wide.u32 	%rd40, %r120, 4;
	add.s64 	%rd41, %rd1, %rd40;
	ld.global.u32 	%r121, [%rd41];
	mad.lo.s32 	%r122, %r121, %r119, %r118;
	ld.global.u32 	%r123, [%rd37+8];
	add.s32 	%r124, %r120, %r69;
	mul.wide.u32 	%rd42, %r124, 4;
	add.s64 	%rd43, %rd1, %rd42;
	ld.global.u32 	%r125, [%rd43];
	mad.lo.s32 	%r126, %r125, %r123, %r122;
	ld.global.u32 	%r127, [%rd37+12];
	add.s32 	%r128, %r124, %r69;
	mul.wide.u32 	%rd44, %r128, 4;
	add.s64 	%rd45, %rd1, %rd44;
	ld.global.u32 	%r129, [%rd45];
	mad.lo.s32 	%r164, %r129, %r127, %r126;
	add.s32 	%r159, %r159, 4;
$L__BB0_9:
	setp.eq.s32 	%p17, %r5, 0;
	@%p17 bra 	$L__BB0_14;
	setp.eq.s32 	%p18, %r5, 1;
	@%p18 bra 	$L__BB0_12;
	add.s32 	%r131, %r159, %r2;
	mul.wide.s32 	%rd46, %r131, 4;
	add.s64 	%rd47, %rd2, %rd46;
	ld.global.u32 	%r132, [%rd47];
	mad.lo.s32 	%r133, %r159, %r69, %r144;
	mul.wide.u32 	%rd48, %r133, 4;
	add.s64 	%rd49, %rd1, %rd48;
	ld.global.u32 	%r134, [%rd49];
	mad.lo.s32 	%r135, %r134, %r132, %r164;
	ld.global.u32 	%r136, [%rd47+4];
	add.s32 	%r137, %r133, %r69;
	mul.wide.u32 	%rd50, %r137, 4;
	add.s64 	%rd51, %rd1, %rd50;
	ld.global.u32 	%r138, [%rd51];
	mad.lo.s32 	%r164, %r138, %r136, %r135;
	add.s32 	%r159, %r159, 2;
$L__BB0_12:
	setp.eq.s32 	%p19, %r7, 0;
	@%p19 bra 	$L__BB0_14;
	add.s32 	%r139, %r159, %r2;
	mul.wide.s32 	%rd52, %r139, 4;
	add.s64 	%rd53, %rd2, %rd52;
	ld.global.u32 	%r140, [%rd53];
	mad.lo.s32 	%r141, %r159, %r69, %r144;
	mul.wide.u32 	%rd54, %r141, 4;
	add.s64 	%rd55, %rd1, %rd54;
	ld.global.u32 	%r142, [%rd55];
	mad.lo.s32 	%r164, %r142, %r140, %r164;
$L__BB0_14:
	add.s32 	%r143, %r144, %r3;
	mul.wide.s32 	%rd56, %r143, 4;
	add.s64 	%rd57, %rd3, %rd56;
	st.global.u32 	[%rd57], %r164;
	add.s32 	%r144, %r144, 1;
	setp.eq.s32 	%p20, %r144, %r69;
	@%p20 bra 	$L__BB0_26;
	bra.uni 	$L__BB0_3;
$L__BB0_15:
	and.b32  	%r58, %r69, 7;
	setp.lt.u32 	%p5, %r69, 8;
	mov.b32 	%r167, 0;
	@%p5 bra 	$L__BB0_18;
	and.b32  	%r167, %r69, 2147483640;
	mov.b32 	%r165, 0;
$L__BB0_17:
	.pragma "nounroll";
	add.s32 	%r75, %r165, %r3;
	mul.wide.s32 	%rd10, %r75, 4;
	add.s64 	%rd11, %rd3, %rd10;
	mov.b32 	%r76, 0;
	st.global.u32 	[%rd11], %r76;
	st.global.u32 	[%rd11+4], %r76;
	st.global.u32 	[%rd11+8], %r76;
	st.global.u32 	[%rd11+12], %r76;
	st.global.u32 	[%rd11+16], %r76;
	st.global.u32 	[%rd11+20], %r76;
	st.global.u32 	[%rd11+24], %r76;
	st.global.u32 	[%rd11+28], %r76;
	add.s32 	%r165, %r165, 8;
	setp.ne.s32 	%p6, %r165, %r167;
	@%p6 bra 	$L__BB0_17;
$L__BB0_18:
	setp.eq.s32 	%p7, %r58, 0;
	@%p7 bra 	$L__BB0_26;
	and.b32  	%r63, %r69, 3;
	setp.lt.u32 	%p8, %r58, 4;
	@%p8 bra 	$L__BB0_21;
	add.s32 	%r77, %r167, %r3;
	mul.wide.s32 	%rd12, %r77, 4;
	add.s64 	%rd13, %rd3, %rd12;
	mov.b32 	%r78, 0;
	st.global.u32 	[%rd13], %r78;
	st.global.u32 	[%rd13+4], %r78;
	st.global.u32 	[%rd13+8], %r78;
	st.global.u32 	[%rd13+12], %r78;
	add.s32 	%r167, %r167, 4;
$L__BB0_21:
	setp.eq.s32 	%p9, %r63, 0;
	@%p9 bra 	$L__BB0_26;
	setp.eq.s32 	%p10, %r63, 1;
	@%p10 bra 	$L__BB0_24;
	add.s32 	%r79, %r167, %r3;
	mul.wide.s32 	%rd14, %r79, 4;
	add.s64 	%rd15, %rd3, %rd14;
	mov.b32 	%r80, 0;
	st.global.u32 	[%rd15], %r80;
	st.global.u32 	[%rd15+4], %r80;
	add.s32 	%r167, %r167, 2;
$L__BB0_24:
	and.b32  	%r81, %r69, 1;
	setp.eq.b32 	%p11, %r81, 1;
	not.pred 	%p12, %p11;
	@%p12 bra 	$L__BB0_26;
	add.s32 	%r82, %r167, %r3;
	mul.wide.s32 	%rd16, %r82, 4;
	add.s64 	%rd17, %rd3, %rd16;
	mov.b32 	%r83, 0;
	st.global.u32 	[%rd17], %r83;
$L__BB0_26:
	ret;

}
	// .globl	_Z18multiplyColumnwisePiS_S_ii
.visible .entry _Z18multiplyColumnwisePiS_S_ii(
	.param .u64 .ptr .align 1 _Z18multiplyColumnwisePiS_S_ii_param_0,
	.param .u64 .ptr .align 1 _Z18multiplyColumnwisePiS_S_ii_param_1,
	.param .u64 .ptr .align 1 _Z18multiplyColumnwisePiS_S_ii_param_2,
	.param .u32 _Z18multiplyColumnwisePiS_S_ii_param_3,
	.param .u32 _Z18multiplyColumnwisePiS_S_ii_param_4
)
{
	.reg .pred 	%p<21>;
	.reg .b32 	%r<135>;
	.reg .b64 	%rd<71>;

	ld.param.u64 	%rd4, [_Z18multiplyColumnwisePiS_S_ii_param_0];
	ld.param.u64 	%rd5, [_Z18multiplyColumnwisePiS_S_ii_param_1];
	ld.param.u64 	%rd6, [_Z18multiplyColumnwisePiS_S_ii_param_2];
	ld.param.u32 	%r46, [_Z18multiplyColumnwisePiS_S_ii_param_3];
	ld.param.u32 	%r47, [_Z18multiplyColumnwisePiS_S_ii_param_4];
	cvta.to.global.u64 	%rd1, %rd5;
	cvta.to.global.u64 	%rd2, %rd4;
	cvta.to.global.u64 	%rd3, %rd6;
	mov.u32 	%r48, %ctaid.x;
	mov.u32 	%r49, %ntid.x;
	mov.u32 	%r50, %tid.x;
	mad.lo.s32 	%r1, %r48, %r49, %r50;
	setp.ge.s32 	%p1, %r1, %r47;
	setp.lt.s32 	%p2, %r46, 1;
	or.pred  	%p3, %p1, %p2;
	@%p3 bra 	$L__BB1_26;
	setp.lt.s32 	%p4, %r47, 1;
	@%p4 bra 	$L__BB1_15;
	add.s32 	%r2, %r47, -1;
	and.b32  	%r3, %r47, 7;
	add.s32 	%r4, %r3, -1;
	and.b32  	%r5, %r47, 3;
	and.b32  	%r6, %r47, 2147483640;
	and.b32  	%r7, %r47, 1;
	neg.s32 	%r8, %r6;
	shl.b32 	%r9, %r47, 3;
	mov.b32 	%r116, 0;
	mul.wide.u32 	%rd63, %r47, 4;
$L__BB1_3:
	setp.lt.u32 	%p13, %r2, 7;
	mul.lo.s32 	%r11, %r116, %r47;
	mov.b32 	%r125, 0;
	mov.u32 	%r130, %r125;
	@%p13 bra 	$L__BB1_6;
	mov.b32 	%r130, 0;
	mov.u32 	%r117, %r11;
	mov.u32 	%r118, %r1;
	mov.u32 	%r119, %r8;
$L__BB1_5:
	.pragma "nounroll";
	mul.wide.u32 	%rd29, %r117, 4;
	add.s64 	%rd30, %rd2, %rd29;
	ld.global.u32 	%r66, [%rd30];
	mul.wide.s32 	%rd31, %r118, 4;
	add.s64 	%rd32, %rd1, %rd31;
	ld.global.u32 	%r67, [%rd32];
	mad.lo.s32 	%r68, %r67, %r66, %r130;
	ld.global.u32 	%r69, [%rd30+4];
	add.s64 	%rd34, %rd32, %rd63;
	ld.global.u32 	%r70, [%rd34];
	mad.lo.s32 	%r71, %r70, %r69, %r68;
	ld.global.u32 	%r72, [%rd30+8];
	add.s64 	%rd35, %rd34, %rd63;
	ld.global.u32 	%r73, [%rd35];
	mad.lo.s32 	%r74, %r73, %r72, %r71;
	ld.global.u32 	%r75, [%rd30+12];
	add.s64 	%rd36, %rd35, %rd63;
	ld.global.u32 	%r76, [%rd36];
	mad.lo.s32 	%r77, %r76, %r75, %r74;
	ld.global.u32 	%r78, [%rd30+16];
	add.s64 	%rd37, %rd36, %rd63;
	ld.global.u32 	%r79, [%rd37];
	mad.lo.s32 	%r80, %r79, %r78, %r77;
	ld.global.u32 	%r81, [%rd30+20];
	add.s64 	%rd38, %rd37, %rd63;
	ld.global.u32 	%r82, [%rd38];
	mad.lo.s32 	%r83, %r82, %r81, %r80;
	ld.global.u32 	%r84, [%rd30+24];
	add.s64 	%rd39, %rd38, %rd63;
	ld.global.u32 	%r85, [%rd39];
	mad.lo.s32 	%r86, %r85, %r84, %r83;
	ld.global.u32 	%r87, [%rd30+28];
	add.s64 	%rd40, %rd39, %rd63;
	ld.global.u32 	%r88, [%rd40];
	mad.lo.s32 	%r130, %r88, %r87, %r86;
	add.s32 	%r119, %r119, 8;
	add.s32 	%r118, %r118, %r9;
	add.s32 	%r117, %r117, 8;
	setp.ne.s32 	%p14, %r119, 0;
	mov.u32 	%r125, %r6;
	@%p14 bra 	$L__BB1_5;
$L__BB1_6:
	setp.eq.s32 	%p15, %r3, 0;
	@%p15 bra 	$L__BB1_14;
	setp.lt.u32 	%p16, %r4, 3;
	@%p16 bra 	$L__BB1_9;
	add.s32 	%r90, %r125, %r11;
	mul.wide.u32 	%rd41, %r90, 4;
	add.s64 	%rd42, %rd2, %rd41;
	ld.global.u32 	%r91, [%rd42];
	mad.lo.s32 	%r92, %r125, %r47, %r1;
	mul.wide.s32 	%rd43, %r92, 4;
	add.s64 	%rd44, %rd1, %rd43;
	ld.global.u32 	%r93, [%rd44];
	mad.lo.s32 	%r94, %r93, %r91, %r130;
	cvt.u64.u32 	%rd45, %r11;
	cvt.u64.u32 	%rd46, %r125;
	add.s64 	%rd47, %rd46, %rd45;
	shl.b64 	%rd48, %rd47, 2;
	add.s64 	%rd49, %rd2, %rd48;
	ld.global.u32 	%r95, [%rd49+4];
	add.s64 	%rd51, %rd44, %rd63;
	ld.global.u32 	%r96, [%rd51];
	mad.lo.s32 	%r97, %r96, %r95, %r94;
	ld.global.u32 	%r98, [%rd49+8];
	add.s64 	%rd52, %rd51, %rd63;
	ld.global.u32 	%r99, [%rd52];
	mad.lo.s32 	%r100, %r99, %r98, %r97;
	ld.global.u32 	%r101, [%rd49+12];
	add.s64 	%rd53, %rd52, %rd63;
	ld.global.u32 	%r102, [%rd53];
	mad.lo.s32 	%r130, %r102, %r101, %r100;
	add.s32 	%r125, %r125, 4;
$L__BB1_9:
	setp.eq.s32 	%p17, %r5, 0;
	@%p17 bra 	$L__BB1_14;
	setp.eq.s32 	%p18, %r5, 1;
	@%p18 bra 	$L__BB1_12;
	add.s32 	%r104, %r125, %r11;
	mul.wide.u32 	%rd54, %r104, 4;
	add.s64 	%rd55, %rd2, %rd54;
	ld.global.u32 	%r105, [%rd55];
	mad.lo.s32 	%r106, %r125, %r47, %r1;
	mul.wide.s32 	%rd56, %r106, 4;
	add.s64 	%rd57, %rd1, %rd56;
	ld.global.u32 	%r107, [%rd57];
	mad.lo.s32 	%r108, %r107, %r105, %r130;
	cvt.u64.u32 	%rd58, %r11;
	cvt.u64.u32 	%rd59, %r125;
	add.s64 	%rd60, %rd59, %rd58;
	shl.b64 	%rd61, %rd60, 2;
	add.s64 	%rd62, %rd2, %rd61;
	ld.global.u32 	%r109, [%rd62+4];
	add.s64 	%rd64, %rd57, %rd63;
	ld.global.u32 	%r110, [%rd64];
	mad.lo.s32 	%r130, %r110, %r109, %r108;
	add.s32 	%r125, %r125, 2;
$L__BB1_12:
	setp.eq.s32 	%p19, %r7, 0;
	@%p19 bra 	$L__BB1_14;
	add.s32 	%r111, %r125, %r11;
	mul.wide.u32 	%rd65, %r111, 4;
	add.s64 	%rd66, %rd2, %rd65;
	ld.global.u32 	%r112, [%rd66];
	mad.lo.s32 	%r113, %r125, %r47, %r1;
	mul.wide.s32 	%rd67, %r113, 4;
	add.s64 	%rd68, %rd1, %rd67;
	ld.global.u32 	%r114, [%rd68];
	mad.lo.s32 	%r130, %r114, %r112, %r130;
$L__BB1_14:
	add.s32 	%r115, %r11, %r1;
	mul.wide.s32 	%rd69, %r115, 4;
	add.s64 	%rd70, %rd3, %rd69;
	st.global.u32 	[%rd70], %r130;
	add.s32 	%r116, %r116, 1;
	setp.eq.s32 	%p20, %r116, %r46;
	@%p20 bra 	$L__BB1_26;
	bra.uni 	$L__BB1_3;
$L__BB1_15:
	and.b32  	%r36, %r46, 7;
	setp.lt.u32 	%p5, %r46, 8;
	mov.b32 	%r133, 0;
	@%p5 bra 	$L__BB1_18;
	and.b32  	%r133, %r46, 2147483640;
	mov.b32 	%r131, 0;
	mul.wide.s32 	%rd9, %r47, 4;
$L__BB1_17:
	.pragma "nounroll";
	mad.lo.s32 	%r53, %r131, %r47, %r1;
	mul.wide.s32 	%rd7, %r53, 4;
	add.s64 	%rd8, %rd3, %rd7;
	mov.b32 	%r54, 0;
	st.global.u32 	[%rd8], %r54;
	add.s64 	%rd10, %rd8, %rd9;
	st.global.u32 	[%rd10], %r54;
	add.s64 	%rd11, %rd10, %rd9;
	st.global.u32 	[%rd11], %r54;
	add.s64 	%rd12, %rd11, %rd9;
	st.global.u32 	[%rd12], %r54;
	add.s64 	%rd13, %rd12, %rd9;
	st.global.u32 	[%rd13], %r54;
	add.s64 	%rd14, %rd13, %rd9;
	st.global.u32 	[%rd14], %r54;
	add.s64 	%rd15, %rd14, %rd9;
	st.global.u32 	[%rd15], %r54;
	add.s64 	%rd16, %rd15, %rd9;
	st.global.u32 	[%rd16], %r54;
	add.s32 	%r131, %r131, 8;
	setp.ne.s32 	%p6, %r131, %r133;
	@%p6 bra 	$L__BB1_17;
$L__BB1_18:
	setp.eq.s32 	%p7, %r36, 0;
	@%p7 bra 	$L__BB1_26;
	and.b32  	%r41, %r46, 3;
	setp.lt.u32 	%p8, %r36, 4;
	@%p8 bra 	$L__BB1_21;
	mad.lo.s32 	%r55, %r133, %r47, %r1;
	mul.wide.s32 	%rd17, %r55, 4;
	add.s64 	%rd18, %rd3, %rd17;
	mov.b32 	%r56, 0;
	st.global.u32 	[%rd18], %r56;
	mul.wide.s32 	%rd19, %r47, 4;
	add.s64 	%rd20, %rd18, %rd19;
	st.global.u32 	[%rd20], %r56;
	add.s64 	%rd21, %rd20, %rd19;
	st.global.u32 	[%rd21], %r56;
	add.s64 	%rd22, %rd21, %rd19;
	st.global.u32 	[%rd22], %r56;
	add.s32 	%r133, %r133, 4;
$L__BB1_21:
	setp.eq.s32 	%p9, %r41, 0;
	@%p9 bra 	$L__BB1_26;
	setp.eq.s32 	%p10, %r41, 1;
	@%p10 bra 	$L__BB1_24;
	mad.lo.s32 	%r57, %r133, %r47, %r1;
	mul.wide.s32 	%rd23, %r57, 4;
	add.s64 	%rd24, %rd3, %rd23;
	mov.b32 	%r58, 0;
	st.global.u32 	[%rd24], %r58;
	mul.wide.s32 	%rd25, %r47, 4;
	add.s64 	%rd26, %rd24, %rd25;
	st.global.u32 	[%rd26], %r58;
	add.s32 	%r133, %r133, 2;
$L__BB1_24:
	and.b32  	%r59, %r46, 1;
	setp.eq.b32 	%p11, %r59, 1;
	not.pred 	%p12, %p11;
	@%p12 bra 	$L__BB1_26;
	mad.lo.s32 	%r60, %r133, %r47, %r1;
	mul.wide.s32 	%rd27, %r60, 4;
	add.s64 	%rd28, %rd3, %rd27;
	mov.b32 	%r61, 0;
	st.global.u32 	[%rd28], %r61;
$L__BB1_26:
	ret;

}
	// .globl	_Z19multiplyElementwisePiS_S_i
.visible .entry _Z19multiplyElementwisePiS_S_i(
	.param .u64 .ptr .align 1 _Z19multiplyElementwisePiS_S_i_param_0,
	.param .u64 .ptr .align 1 _Z19multiplyElementwisePiS_S_i_param_1,
	.param .u64 .ptr .align 1 _Z19multiplyElementwisePiS_S_i_param_2,
	.param .u32 _Z19multiplyElementwisePiS_S_i_param_3
)
{
	.reg .pred 	%p<10>;
	.reg .b32 	%r<105>;
	.reg .b64 	%rd<67>;

	ld.param.u64 	%rd14, [_Z19multiplyElementwisePiS_S_i_param_0];
	ld.param.u64 	%rd15, [_Z19multiplyElementwisePiS_S_i_param_1];
	ld.param.u32 	%r30, [_Z19multiplyElementwisePiS_S_i_param_3];
	cvta.to.global.u64 	%rd1, %rd15;
	cvta.to.global.u64 	%rd2, %rd14;
	mov.u32 	%r31, %ctaid.y;
	mov.u32 	%r32, %ntid.y;
	mov.u32 	%r33, %tid.y;
	mad.lo.s32 	%r1, %r31, %r32, %r33;
	mov.u32 	%r34, %ctaid.x;
	mov.u32 	%r35, %ntid.x;
	mov.u32 	%r36, %tid.x;
	mad.lo.s32 	%r2, %r34, %r35, %r36;
	max.s32 	%r37, %r1, %r2;
	setp.ge.s32 	%p1, %r37, %r30;
	@%p1 bra 	$L__BB2_13;
	mul.lo.s32 	%r3, %r30, %r1;
	and.b32  	%r4, %r30, 7;
	setp.lt.u32 	%p2, %r30, 8;
	mov.b32 	%r99, 0;
	mov.u32 	%r104, %r99;
	@%p2 bra 	$L__BB2_4;
	and.b32  	%r99, %r30, 2147483640;
	neg.s32 	%r93, %r99;
	mul.wide.s32 	%rd16, %r30, 4;
	add.s64 	%rd3, %rd1, %rd16;
	shl.b32 	%r7, %r30, 3;
	mul.wide.s32 	%rd17, %r30, 8;
	add.s64 	%rd4, %rd1, %rd17;
	mul.wide.s32 	%rd18, %r30, 12;
	add.s64 	%rd5, %rd1, %rd18;
	mul.wide.s32 	%rd19, %r30, 16;
	add.s64 	%rd6, %rd1, %rd19;
	mul.wide.s32 	%rd20, %r30, 20;
	add.s64 	%rd7, %rd1, %rd20;
	mul.wide.s32 	%rd21, %r30, 24;
	add.s64 	%rd8, %rd1, %rd21;
	mul.wide.s32 	%rd22, %r30, 28;
	add.s64 	%rd9, %rd1, %rd22;
	mul.wide.u32 	%rd23, %r3, 4;
	add.s64 	%rd24, %rd23, %rd2;
	add.s64 	%rd66, %rd24, 16;
	mov.b32 	%r104, 0;
	mov.u32 	%r92, %r2;
$L__BB2_3:
	.pragma "nounroll";
	mul.wide.s32 	%rd25, %r92, 4;
	add.s64 	%rd26, %rd3, %rd25;
	add.s64 	%rd27, %rd4, %rd25;
	add.s64 	%rd28, %rd5, %rd25;
	add.s64 	%rd29, %rd6, %rd25;
	add.s64 	%rd30, %rd7, %rd25;
	add.s64 	%rd31, %rd8, %rd25;
	add.s64 	%rd32, %rd9, %rd25;
	add.s64 	%rd33, %rd1, %rd25;
	ld.global.u32 	%r41, [%rd66+-16];
	ld.global.u32 	%r42, [%rd33];
	mad.lo.s32 	%r43, %r42, %r41, %r104;
	ld.global.u32 	%r44, [%rd66+-12];
	ld.global.u32 	%r45, [%rd26];
	mad.lo.s32 	%r46, %r45, %r44, %r43;
	ld.global.u32 	%r47, [%rd66+-8];
	ld.global.u32 	%r48, [%rd27];
	mad.lo.s32 	%r49, %r48, %r47, %r46;
	ld.global.u32 	%r50, [%rd66+-4];
	ld.global.u32 	%r51, [%rd28];
	mad.lo.s32 	%r52, %r51, %r50, %r49;
	ld.global.u32 	%r53, [%rd66];
	ld.global.u32 	%r54, [%rd29];
	mad.lo.s32 	%r55, %r54, %r53, %r52;
	ld.global.u32 	%r56, [%rd66+4];
	ld.global.u32 	%r57, [%rd30];
	mad.lo.s32 	%r58, %r57, %r56, %r55;
	ld.global.u32 	%r59, [%rd66+8];
	ld.global.u32 	%r60, [%rd31];
	mad.lo.s32 	%r61, %r60, %r59, %r58;
	ld.global.u32 	%r62, [%rd66+12];
	ld.global.u32 	%r63, [%rd32];
	mad.lo.s32 	%r104, %r63, %r62, %r61;
	add.s32 	%r93, %r93, 8;
	add.s32 	%r92, %r92, %r7;
	add.s64 	%rd66, %rd66, 32;
	setp.ne.s32 	%p3, %r93, 0;
	@%p3 bra 	$L__BB2_3;
$L__BB2_4:
	setp.eq.s32 	%p4, %r4, 0;
	@%p4 bra 	$L__BB2_12;
	and.b32  	%r17, %r30, 3;
	setp.lt.u32 	%p5, %r4, 4;
	@%p5 bra 	$L__BB2_7;
	add.s32 	%r65, %r99, %r3;
	mul.wide.u32 	%rd34, %r65, 4;
	add.s64 	%rd35, %rd2, %rd34;
	ld.global.u32 	%r66, [%rd35];
	mad.lo.s32 	%r67, %r99, %r30, %r2;
	mul.wide.s32 	%rd36, %r67, 4;
	add.s64 	%rd37, %rd1, %rd36;
	ld.global.u32 	%r68, [%rd37];
	mad.lo.s32 	%r69, %r68, %r66, %r104;
	cvt.u64.u32 	%rd38, %r3;
	cvt.u64.u32 	%rd39, %r99;
	add.s64 	%rd40, %rd39, %rd38;
	shl.b64 	%rd41, %rd40, 2;
	add.s64 	%rd42, %rd2, %rd41;
	ld.global.u32 	%r70, [%rd42+4];
	mul.wide.s32 	%rd43, %r30, 4;
	add.s64 	%rd44, %rd37, %rd43;
	ld.global.u32 	%r71, [%rd44];
	mad.lo.s32 	%r72, %r71, %r70, %r69;
	ld.global.u32 	%r73, [%rd42+8];
	add.s64 	%rd45, %rd44, %rd43;
	ld.global.u32 	%r74, [%rd45];
	mad.lo.s32 	%r75, %r74, %r73, %r72;
	ld.global.u32 	%r76, [%rd42+12];
	add.s64 	%rd46, %rd45, %rd43;
	ld.global.u32 	%r77, [%rd46];
	mad.lo.s32 	%r104, %r77, %r76, %r75;
	add.s32 	%r99, %r99, 4;
$L__BB2_7:
	setp.eq.s32 	%p6, %r17, 0;
	@%p6 bra 	$L__BB2_12;
	setp.eq.s32 	%p7, %r17, 1;
	@%p7 bra 	$L__BB2_10;
	add.s32 	%r79, %r99, %r3;
	mul.wide.u32 	%rd47, %r79, 4;
	add.s64 	%rd48, %rd2, %rd47;
	ld.global.u32 	%r80, [%rd48];
	mad.lo.s32 	%r81, %r99, %r30, %r2;
	mul.wide.s32 	%rd49, %r81, 4;
	add.s64 	%rd50, %rd1, %rd49;
	ld.global.u32 	%r82, [%rd50];
	mad.lo.s32 	%r83, %r82, %r80, %r104;
	cvt.u64.u32 	%rd51, %r3;
	cvt.u64.u32 	%rd52, %r99;
	add.s64 	%rd53, %rd52, %rd51;
	shl.b64 	%rd54, %rd53, 2;
	add.s64 	%rd55, %rd2, %rd54;
	ld.global.u32 	%r84, [%rd55+4];
	mul.wide.s32 	%rd56, %r30, 4;
	add.s64 	%rd57, %rd50, %rd56;
	ld.global.u32 	%r85, [%rd57];
	mad.lo.s32 	%r104, %r85, %r84, %r83;
	add.s32 	%r99, %r99, 2;
$L__BB2_10:
	and.b32  	%r86, %r30, 1;
	setp.eq.b32 	%p8, %r86, 1;
	not.pred 	%p9, %p8;
	@%p9 bra 	$L__BB2_12;
	add.s32 	%r87, %r99, %r3;
	mul.wide.u32 	%rd58, %r87, 4;
	add.s64 	%rd59, %rd2, %rd58;
	ld.global.u32 	%r88, [%rd59];
	mad.lo.s32 	%r89, %r99, %r30, %r2;
	mul.wide.s32 	%rd60, %r89, 4;
	add.s64 	%rd61, %rd1, %rd60;
	ld.global.u32 	%r90, [%rd61];
	mad.lo.s32 	%r104, %r90, %r88, %r104;
$L__BB2_12:
	ld.param.u64 	%rd65, [_Z19multiplyElementwisePiS_S_i_param_2];
	add.s32 	%r91, %r3, %r2;
	cvta.to.global.u64 	%rd62, %rd65;
	mul.wide.s32 	%rd63, %r91, 4;
	add.s64 	%rd64, %rd62, %rd63;
	st.global.u32 	[%rd64], %r104;
$L__BB2_13:
	ret;

}


// ===== COMPILED SASS (sm_100) =====

	.target	sm_100

	.elftype	@"ET_EXEC"


//--------------------- .note.nv.tkinfo           --------------------------
	.section	.note.nv.tkinfo,"",@"SHT_NOTE"
	.sectionflags	@"SHF_NOTE_NV_TKINFO"
	.tkinfo
        /*0018*/ 	.word	0x00000002
        /*0030*/ 	.string	""
        /*0030*/ 	.string	"ptxas"
        /*0030*/ 	.string	"Cuda compilation tools, release 13.0, V13.0.88"
        /*0030*/ 	.string	"Build cuda_13.0.r13.0/compiler.36424714_0"
        /*0030*/ 	.string	"-arch sm_100 -m 64 "



//--------------------- .note.nv.cuinfo           --------------------------
	.section	.note.nv.cuinfo,"",@"SHT_NOTE"
	.sectionflags	@"SHF_NOTE_NV_CUINFO"
        /*0018*/ 	.short	0x0002
        /*001a*/ 	.short	0x0064
        /*001c*/ 	.short	0x0082
	.zero		2


//--------------------- .nv.info                  --------------------------
	.section	.nv.info,"",@"SHT_CUDA_INFO"
	.align	4


	//----- nvinfo : EIATTR_REGCOUNT
	.align		4
        /*0000*/ 	.byte	0x04, 0x2f
        /*0002*/ 	.short	(.L_1 - .L_0)
	.align		4
.L_0:
        /*0004*/ 	.word	index@(_Z15multiplyRowwisePiS_S_ii)
        /*0008*/ 	.word	0x0000001e


	//----- nvinfo : EIATTR_FRAME_SIZE
	.align		4
.L_1:
        /*000c*/ 	.byte	0x04, 0x11
        /*000e*/ 	.short	(.L_3 - .L_2)
	.align		4
.L_2:
        /*0010*/ 	.word	index@(_Z15multiplyRowwisePiS_S_ii)
        /*0014*/ 	.word	0x00000000


	//----- nvinfo : EIATTR_REGCOUNT
	.align		4
.L_3:
        /*0018*/ 	.byte	0x04, 0x2f
        /*001a*/ 	.short	(.L_5 - .L_4)
	.align		4
.L_4:
        /*001c*/ 	.word	index@(_Z18multiplyColumnwisePiS_S_ii)
        /*0020*/ 	.word	0x00000020


	//----- nvinfo : EIATTR_FRAME_SIZE
	.align		4
.L_5:
        /*0024*/ 	.byte	0x04, 0x11
        /*0026*/ 	.short	(.L_7 - .L_6)
	.align		4
.L_6:
        /*0028*/ 	.word	index@(_Z18multiplyColumnwisePiS_S_ii)
        /*002c*/ 	.word	0x00000000


	//----- nvinfo : EIATTR_REGCOUNT
	.align		4
.L_7:
        /*0030*/ 	.byte	0x04, 0x2f
        /*0032*/ 	.short	(.L_9 - .L_8)
	.align		4
.L_8:
        /*0034*/ 	.word	index@(_Z19multiplyElementwisePiS_S_i)
        /*0038*/ 	.word	0x0000001e


	//----- nvinfo : EIATTR_FRAME_SIZE
	.align		4
.L_9:
        /*003c*/ 	.byte	0x04, 0x11
        /*003e*/ 	.short	(.L_11 - .L_10)
	.align		4
.L_10:
        /*0040*/ 	.word	index@(_Z19multiplyElementwisePiS_S_i)
        /*0044*/ 	.word	0x00000000


	//----- nvinfo : EIATTR_MIN_STACK_SIZE
	.align		4
.L_11:
        /*0048*/ 	.byte	0x04, 0x12
        /*004a*/ 	.short	(.L_13 - .L_12)
	.align		4
.L_12:
        /*004c*/ 	.word	index@(_Z19multiplyElementwisePiS_S_i)
        /*0050*/ 	.word	0x00000000


	//----- nvinfo : EIATTR_MIN_STACK_SIZE
	.align		4
.L_13:
        /*0054*/ 	.byte	0x04, 0x12
        /*0056*/ 	.short	(.L_15 - .L_14)
	.align		4
.L_14:
        /*0058*/ 	.word	index@(_Z18multiplyColumnwisePiS_S_ii)
        /*005c*/ 	.word	0x00000000


	//----- nvinfo : EIATTR_MIN_STACK_SIZE
	.align		4
.L_15:
        /*0060*/ 	.byte	0x04, 0x12
        /*0062*/ 	.short	(.L_17 - .L_16)
	.align		4
.L_16:
        /*0064*/ 	.word	index@(_Z15multiplyRowwisePiS_S_ii)
        /*0068*/ 	.word	0x00000000
.L_17:


//--------------------- .nv.compat                --------------------------
	.section	.nv.compat,"",@"SHT_CUDA_COMPAT_INFO"
	.align	4
        /*0000*/ 	.byte	0x02, 0x09, 0x00, 0x00, 0x02, 0x02, 0x01, 0x00, 0x02, 0x05, 0x05, 0x00, 0x03, 0x07, 0x01, 0x01
        /*0010*/ 	.byte	0x02, 0x03, 0x00, 0x00, 0x02, 0x06, 0x01, 0x00, 0x04, 0x0b, 0x08, 0x00, 0x09, 0x00, 0x00, 0x00
        /*0020*/ 	.byte	0x00, 0x00, 0x00, 0x00


//--------------------- .nv.info._Z19multiplyElementwisePiS_S_i --------------------------
	.section	.nv.info._Z19multiplyElementwisePiS_S_i,"",@"SHT_CUDA_INFO"
	.sectionflags	@""
	.align	4


	//----- nvinfo : EIATTR_CUDA_API_VERSION
	.align		4
        /*0000*/ 	.byte	0x04, 0x37
        /*0002*/ 	.short	(.L_19 - .L_18)
.L_18:
        /*0004*/ 	.word	0x00000082


	//----- nvinfo : EIATTR_KPARAM_INFO
	.align		4
.L_19:
        /*0008*/ 	.byte	0x04, 0x17
        /*000a*/ 	.short	(.L_21 - .L_20)
.L_20:
        /*000c*/ 	.word	0x00000000
        /*0010*/ 	.short	0x0003
        /*0012*/ 	.short	0x0018
        /*0014*/ 	.byte	0x00, 0xf0, 0x11, 0x00


	//----- nvinfo : EIATTR_KPARAM_INFO
	.align		4
.L_21:
        /*0018*/ 	.byte	0x04, 0x17
        /*001a*/ 	.short	(.L_23 - .L_22)
.L_22:
        /*001c*/ 	.word	0x00000000
        /*0020*/ 	.short	0x0002
        /*0022*/ 	.short	0x0010
        /*0024*/ 	.byte	0x00, 0xf5, 0x21, 0x00


	//----- nvinfo : EIATTR_KPARAM_INFO
	.align		4
.L_23:
        /*0028*/ 	.byte	0x04, 0x17
        /*002a*/ 	.short	(.L_25 - .L_24)
.L_24:
        /*002c*/ 	.word	0x00000000
        /*0030*/ 	.short	0x0001
        /*0032*/ 	.short	0x0008
        /*0034*/ 	.byte	0x00, 0xf5, 0x21, 0x00


	//----- nvinfo : EIATTR_KPARAM_INFO
	.align		4
.L_25:
        /*0038*/ 	.byte	0x04, 0x17
        /*003a*/ 	.short	(.L_27 - .L_26)
.L_26:
        /*003c*/ 	.word	0x00000000
        /*0040*/ 	.short	0x0000
        /*0042*/ 	.short	0x0000
        /*0044*/ 	.byte	0x00, 0xf5, 0x21, 0x00


	//----- nvinfo : EIATTR_SPARSE_MMA_MASK
	.align		4
.L_27:
        /*0048*/ 	.byte	0x03, 0x50
        /*004a*/ 	.short	0x0000


	//----- nvinfo : EIATTR_MAXREG_COUNT
	.align		4
        /*004c*/ 	.byte	0x03, 0x1b
        /*004e*/ 	.short	0x00ff


	//----- nvinfo : EIATTR_MERCURY_ISA_VERSION
	.align		4
        /*0050*/ 	.byte	0x03, 0x5f
        /*0052*/ 	.short	0x0101


	//----- nvinfo : EIATTR_VRC_CTA_INIT_COUNT
	.align		4
        /*0054*/ 	.byte	0x02, 0x4a
	.zero		1
	.zero		1


	//----- nvinfo : EIATTR_EXIT_INSTR_OFFSETS
	.align		4
        /*0058*/ 	.byte	0x04, 0x1c
        /*005a*/ 	.short	(.L_29 - .L_28)


	//   ....[0]....
.L_28:
        /*005c*/ 	.word	0x000000c0


	//   ....[1]....
        /*0060*/ 	.word	0x00000a90


	//----- nvinfo : EIATTR_CBANK_PARAM_SIZE
	.align		4
.L_29:
        /*0064*/ 	.byte	0x03, 0x19
        /*0066*/ 	.short	0x001c


	//----- nvinfo : EIATTR_PARAM_CBANK
	.align		4
        /*0068*/ 	.byte	0x04, 0x0a
        /*006a*/ 	.short	(.L_31 - .L_30)
	.align		4
.L_30:
        /*006c*/ 	.word	index@(.nv.constant0._Z19multiplyElementwisePiS_S_i)
        /*0070*/ 	.short	0x0380
        /*0072*/ 	.short	0x001c


	//----- nvinfo : EIATTR_SW_WAR
	.align		4
.L_31:
        /*0074*/ 	.byte	0x04, 0x36
        /*0076*/ 	.short	(.L_33 - .L_32)
.L_32:
        /*0078*/ 	.word	0x00000008
.L_33:


//--------------------- .nv.info._Z18multiplyColumnwisePiS_S_ii --------------------------
	.section	.nv.info._Z18multiplyColumnwisePiS_S_ii,"",@"SHT_CUDA_INFO"
	.sectionflags	@""
	.align	4


	//----- nvinfo : EIATTR_CUDA_API_VERSION
	.align		4
        /*0000*/ 	.byte	0x04, 0x37
        /*0002*/ 	.short	(.L_35 - .L_34)
.L_34:
        /*0004*/ 	.word	0x00000082


	//----- nvinfo : EIATTR_KPARAM_INFO
	.align		4
.L_35:
        /*0008*/ 	.byte	0x04, 0x17
        /*000a*/ 	.short	(.L_37 - .L_36)
.L_36:
        /*000c*/ 	.word	0x00000000
        /*0010*/ 	.short	0x0004
        /*0012*/ 	.short	0x001c
        /*0014*/ 	.byte	0x00, 0xf0, 0x11, 0x00


	//----- nvinfo : EIATTR_KPARAM_INFO
	.align		4
.L_37:
        /*0018*/ 	.byte	0x04, 0x17
        /*001a*/ 	.short	(.L_39 - .L_38)
.L_38:
        /*001c*/ 	.word	0x00000000
        /*0020*/ 	.short	0x0003
        /*0022*/ 	.short	0x0018
        /*0024*/ 	.byte	0x00, 0xf0, 0x11, 0x00


	//----- nvinfo : EIATTR_KPARAM_INFO
	.align		4
.L_39:
        /*0028*/ 	.byte	0x04, 0x17
        /*002a*/ 	.short	(.L_41 - .L_40)
.L_40:
        /*002c*/ 	.word	0x00000000
        /*0030*/ 	.short	0x0002
        /*0032*/ 	.short	0x0010
        /*0034*/ 	.byte	0x00, 0xf5, 0x21, 0x00


	//----- nvinfo : EIATTR_KPARAM_INFO
	.align		4
.L_41:
        /*0038*/ 	.byte	0x04, 0x17
        /*003a*/ 	.short	(.L_43 - .L_42)
.L_42:
        /*003c*/ 	.word	0x00000000
        /*0040*/ 	.short	0x0001
        /*0042*/ 	.short	0x0008
        /*0044*/ 	.byte	0x00, 0xf5, 0x21, 0x00


	//----- nvinfo : EIATTR_KPARAM_INFO
	.align		4
.L_43:
        /*0048*/ 	.byte	0x04, 0x17
        /*004a*/ 	.short	(.L_45 - .L_44)
.L_44:
        /*004c*/ 	.word	0x00000000
        /*0050*/ 	.short	0x0000
        /*0052*/ 	.short	0x0000
        /*0054*/ 	.byte	0x00, 0xf5, 0x21, 0x00


	//----- nvinfo : EIATTR_SPARSE_MMA_MASK
	.align		4
.L_45:
        /*0058*/ 	.byte	0x03, 0x50
        /*005a*/ 	.short	0x0000


	//----- nvinfo : EIATTR_MAXREG_COUNT
	.align		4
        /*005c*/ 	.byte	0x03, 0x1b
        /*005e*/ 	.short	0x00ff


	//----- nvinfo : EIATTR_MERCURY_ISA_VERSION
	.align		4
        /*0060*/ 	.byte	0x03, 0x5f
        /*0062*/ 	.short	0x0101


	//----- nvinfo : EIATTR_VRC_CTA_INIT_COUNT
	.align		4
        /*0064*/ 	.byte	0x02, 0x4a
	.zero		1
	.zero		1


	//----- nvinfo : EIATTR_EXIT_INSTR_OFFSETS
	.align		4
        /*0068*/ 	.byte	0x04, 0x1c
        /*006a*/ 	.short	(.L_47 - .L_46)


	//   ....[0]....
.L_46:
        /*006c*/ 	.word	0x00000080


	//   ....[1]....
        /*0070*/ 	.word	0x000008c0


	//   ....[2]....
        /*0074*/ 	.word	0x00000aa0


	//   ....[3]....
        /*0078*/ 	.word	0x00000ba0


	//   ....[4]....
        /*007c*/ 	.word	0x00000c60


	//   ....[5]....
        /*0080*/ 	.word	0x00000cb0


	//----- nvinfo : EIATTR_CBANK_PARAM_SIZE
	.align		4
.L_47:
        /*0084*/ 	.byte	0x03, 0x19
        /*0086*/ 	.short	0x0020


	//----- nvinfo : EIATTR_PARAM_CBANK
	.align		4
        /*0088*/ 	.byte	0x04, 0x0a
        /*008a*/ 	.short	(.L_49 - .L_48)
	.align		4
.L_48:
        /*008c*/ 	.word	index@(.nv.constant0._Z18multiplyColumnwisePiS_S_ii)
        /*0090*/ 	.short	0x0380
        /*0092*/ 	.short	0x0020


	//----- nvinfo : EIATTR_SW_WAR
	.align		4
.L_49:
        /*0094*/ 	.byte	0x04, 0x36
        /*0096*/ 	.short	(.L_51 - .L_50)
.L_50:
        /*0098*/ 	.word	0x00000008
.L_51:


//--------------------- .nv.info._Z15multiplyRowwisePiS_S_ii --------------------------
	.section	.nv.info._Z15multiplyRowwisePiS_S_ii,"",@"SHT_CUDA_INFO"
	.sectionflags	@""
	.align	4


	//----- nvinfo : EIATTR_CUDA_API_VERSION
	.align		4
        /*0000*/ 	.byte	0x04, 0x37
        /*0002*/ 	.short	(.L_53 - .L_52)
.L_52:
        /*0004*/ 	.word	0x00000082


	//----- nvinfo : EIATTR_KPARAM_INFO
	.align		4
.L_53:
        /*0008*/ 	.byte	0x04, 0x17
        /*000a*/ 	.short	(.L_55 - .L_54)
.L_54:
        /*000c*/ 	.word	0x00000000
        /*0010*/ 	.short	0x0004
        /*0012*/ 	.short	0x001c
        /*0014*/ 	.byte	0x00, 0xf0, 0x11, 0x00


	//----- nvinfo : EIATTR_KPARAM_INFO
	.align		4
.L_55:
        /*0018*/ 	.byte	0x04, 0x17
        /*001a*/ 	.short	(.L_57 - .L_56)
.L_56:
        /*001c*/ 	.word	0x00000000
        /*0020*/ 	.short	0x0003
        /*0022*/ 	.short	0x0018
        /*0024*/ 	.byte	0x00, 0xf0, 0x11, 0x00


	//----- nvinfo : EIATTR_KPARAM_INFO
	.align		4
.L_57:
        /*0028*/ 	.byte	0x04, 0x17
        /*002a*/ 	.short	(.L_59 - .L_58)
.L_58:
        /*002c*/ 	.word	0x00000000
        /*0030*/ 	.short	0x0002
        /*0032*/ 	.short	0x0010
        /*0034*/ 	.byte	0x00, 0xf5, 0x21, 0x00


	//----- nvinfo : EIATTR_KPARAM_INFO
	.align		4
.L_59:
        /*0038*/ 	.byte	0x04, 0x17
        /*003a*/ 	.short	(.L_61 - .L_60)
.L_60:
        /*003c*/ 	.word	0x00000000
        /*0040*/ 	.short	0x0001
        /*0042*/ 	.short	0x0008
        /*0044*/ 	.byte	0x00, 0xf5, 0x21, 0x00


	//----- nvinfo : EIATTR_KPARAM_INFO
	.align		4
.L_61:
        /*0048*/ 	.byte	0x04, 0x17
        /*004a*/ 	.short	(.L_63 - .L_62)
.L_62:
        /*004c*/ 	.word	0x00000000
        /*0050*/ 	.short	0x0000
        /*0052*/ 	.short	0x0000
        /*0054*/ 	.byte	0x00, 0xf5, 0x21, 0x00


	//----- nvinfo : EIATTR_SPARSE_MMA_MASK
	.align		4
.L_63:
        /*0058*/ 	.byte	0x03, 0x50
        /*005a*/ 	.short	0x0000


	//----- nvinfo : EIATTR_MAXREG_COUNT
	.align		4
        /*005c*/ 	.byte	0x03, 0x1b
        /*005e*/ 	.short	0x00ff


	//----- nvinfo : EIATTR_MERCURY_ISA_VERSION
	.align		4
        /*0060*/ 	.byte	0x03, 0x5f
        /*0062*/ 	.short	0x0101


	//----- nvinfo : EIATTR_VRC_CTA_INIT_COUNT
	.align		4
        /*0064*/ 	.byte	0x02, 0x4a
	.zero		1
	.zero		1


	//----- nvinfo : EIATTR_EXIT_INSTR_OFFSETS
	.align		4
        /*0068*/ 	.byte	0x04, 0x1c
        /*006a*/ 	.short	(.L_65 - .L_64)


	//   ....[0]....
.L_64:
        /*006c*/ 	.word	0x00000090


	//   ....[1]....
        /*0070*/ 	.word	0x00000bd0


	//   ....[2]....
        /*0074*/ 	.word	0x00000d50


	//   ....[3]....
        /*0078*/ 	.word	0x00000e30


	//   ....[4]....
        /*007c*/ 	.word	0x00000f20


	//   ....[5]....
        /*0080*/ 	.word	0x00000f80


	//----- nvinfo : EIATTR_CBANK_PARAM_SIZE
	.align		4
.L_65:
        /*0084*/ 	.byte	0x03, 0x19
        /*0086*/ 	.short	0x0020


	//----- nvinfo : EIATTR_PARAM_CBANK
	.align		4
        /*0088*/ 	.byte	0x04, 0x0a
        /*008a*/ 	.short	(.L_67 - .L_66)
	.align		4
.L_66:
        /*008c*/ 	.word	index@(.nv.constant0._Z15multiplyRowwisePiS_S_ii)
        /*0090*/ 	.short	0x0380
        /*0092*/ 	.short	0x0020


	//----- nvinfo : EIATTR_SW_WAR
	.align		4
.L_67:
        /*0094*/ 	.byte	0x04, 0x36
        /*0096*/ 	.short	(.L_69 - .L_68)
.L_68:
        /*0098*/ 	.word	0x00000008
.L_69:


//--------------------- .nv.callgraph             --------------------------
	.section	.nv.callgraph,"",@"SHT_CUDA_CALLGRAPH"
	.align	4
	.sectionentsize	8
	.align		4
        /*0000*/ 	.word	0x00000000
	.align		4
        /*0004*/ 	.word	0xffffffff
	.align		4
        /*0008*/ 	.word	0x00000000
	.align		4
        /*000c*/ 	.word	0xfffffffe
	.align		4
        /*0010*/ 	.word	0x00000000
	.align		4
        /*0014*/ 	.word	0xfffffffd
	.align		4
        /*0018*/ 	.word	0x00000000
	.align		4
        /*001c*/ 	.word	0xfffffffc


//--------------------- .text._Z19multiplyElementwisePiS_S_i --------------------------
	.section	.text._Z19multiplyElementwisePiS_S_i,"ax",@progbits
	.align	128
        .global         _Z19multiplyElementwisePiS_S_i
        .type           _Z19multiplyElementwisePiS_S_i,@function
        .size           _Z19multiplyElementwisePiS_S_i,(.L_x_26 - _Z19multiplyElementwisePiS_S_i)
        .other          _Z19multiplyElementwisePiS_S_i,@"STO_CUDA_ENTRY STV_DEFAULT"
_Z19multiplyElementwisePiS_S_i:
.text._Z19multiplyElementwisePiS_S_i:
[----:B------:R-:W-:Y:S01]  /*0000*/  LDC R1, c[0x0][0x37c] ;  /* 0x0000df00ff017b82 */ /* 0x000fe20000000800 */
[----:B------:R-:W0:Y:S07]  /*0010*/  S2R R0, SR_TID.Y ;  /* 0x0000000000007919 */ /* 0x000e2e0000002200 */
[----:B------:R-:W0:Y:S01]  /*0020*/  S2UR UR4, SR_CTAID.Y ;  /* 0x00000000000479c3 */ /* 0x000e220000002600 */
[----:B------:R-:W1:Y:S01]  /*0030*/  LDCU UR20, c[0x0][0x398] ;  /* 0x00007300ff1477ac */ /* 0x000e620008000800 */
[----:B------:R-:W2:Y:S06]  /*0040*/  S2R R3, SR_TID.X ;  /* 0x0000000000037919 */ /* 0x000eac0000002100 */
[----:B------:R-:W0:Y:S08]  /*0050*/  LDC R13, c[0x0][0x364] ;  /* 0x0000d900ff0d7b82 */ /* 0x000e300000000800 */
[----:B------:R-:W2:Y:S08]  /*0060*/  S2UR UR5, SR_CTAID.X ;  /* 0x00000000000579c3 */ /* 0x000eb00000002500 */
[----:B------:R-:W2:Y:S01]  /*0070*/  LDC R2, c[0x0][0x360] ;  /* 0x0000d800ff027b82 */ /* 0x000ea20000000800 */
[----:B0-----:R-:W-:-:S02]  /*0080*/  IMAD R13, R13, UR4, R0 ;  /* 0x000000040d0d7c24 */ /* 0x001fc4000f8e0200 */
[----:B--2---:R-:W-:-:S05]  /*0090*/  IMAD R0, R2, UR5, R3 ;  /* 0x0000000502007c24 */ /* 0x004fca000f8e0203 */
[----:B------:R-:W-:-:S04]  /*00a0*/  VIMNMX R2, PT, PT, R13, R0, !PT ;  /* 0x000000000d027248 */ /* 0x000fc80007fe0100 */
[----:B-1----:R-:W-:-:S13]  /*00b0*/  ISETP.GE.AND P0, PT, R2, UR20, PT ;  /* 0x0000001402007c0c */ /* 0x002fda000bf06270 */
[----:B------:R-:W-:Y:S05]  /*00c0*/  @P0 EXIT ;  /* 0x000000000000094d */ /* 0x000fea0003800000 */
[----:B------:R-:W-:Y:S01]  /*00d0*/  UISETP.GE.U32.AND UP0, UPT, UR20, 0x8, UPT ;  /* 0x000000081400788c */ /* 0x000fe2000bf06070 */
[----:B------:R-:W-:Y:S02]  /*00e0*/  HFMA2 R12, -RZ, RZ, 0, 0 ;  /* 0x00000000ff0c7431 */ /* 0x000fe400000001ff */
[----:B------:R-:W-:Y:S01]  /*00f0*/  IMAD R13, R13, UR20, RZ ;  /* 0x000000140d0d7c24 */ /* 0x000fe2000f8e02ff */
[----:B------:R-:W-:Y:S01]  /*0100*/  UMOV UR4, URZ ;  /* 0x000000ff00047c82 */ /* 0x000fe20008000000 */
[----:B------:R-:W0:Y:S04]  /*0110*/  LDCU.64 UR18, c[0x0][0x358] ;  /* 0x00006b00ff1277ac */ /* 0x000e280008000a00 */
[----:B------:R-:W-:Y:S05]  /*0120*/  BRA.U !UP0, `(.L_x_0) ;  /* 0x0000000508047547 */ /* 0x000fea000b800000 */
[----:B------:R-:W1:Y:S01]  /*0130*/  LDCU.128 UR24, c[0x0][0x380] ;  /* 0x00007000ff1877ac */ /* 0x000e620008000c00 */
[----:B------:R-:W-:Y:S02]  /*0140*/  MOV R12, RZ ;  /* 0x000000ff000c7202 */ /* 0x000fe40000000f00 */
[----:B------:R-:W-:Y:S01]  /*0150*/  MOV R14, R0 ;  /* 0x00000000000e7202 */ /* 0x000fe20000000f00 */
[----:B------:R-:W-:-:S04]  /*0160*/  ULOP3.LUT UR4, UR20, 0x7ffffff8, URZ, 0xc0, !UPT ;  /* 0x7ffffff814047892 */ /* 0x000fc8000f8ec0ff */
[----:B------:R-:W-:Y:S01]  /*0170*/  UIADD3 UR5, UPT, UPT, -UR4, URZ, URZ ;  /* 0x000000ff04057290 */ /* 0x000fe2000fffe1ff */
[----:B-1----:R-:W-:Y:S01]  /*0180*/  MOV R2, UR24 ;  /* 0x0000001800027c02 */ /* 0x002fe20008000f00 */
[----:B------:R-:W-:Y:S01]  /*0190*/  UIMAD.WIDE UR6, UR20, 0x8, UR26 ;  /* 0x00000008140678a5 */ /* 0x000fe2000f8e021a */
[----:B------:R-:W-:Y:S01]  /*01a0*/  MOV R3, UR25 ;  /* 0x0000001900037c02 */ /* 0x000fe20008000f00 */
[----:B------:R-:W-:Y:S02]  /*01b0*/  UIMAD.WIDE UR8, UR20, 0xc, UR26 ;  /* 0x0000000c140878a5 */ /* 0x000fe4000f8e021a */
[----:B------:R-:W-:Y:S01]  /*01c0*/  UIMAD.WIDE UR10, UR20, 0x10, UR26 ;  /* 0x00000010140a78a5 */ /* 0x000fe2000f8e021a */
[----:B------:R-:W-:Y:S01]  /*01d0*/  IMAD.WIDE.U32 R2, R13, 0x4, R2 ;  /* 0x000000040d027825 */ /* 0x000fe200078e0002 */
[----:B------:R-:W-:Y:S02]  /*01e0*/  UIMAD.WIDE UR12, UR20, 0x14, UR26 ;  /* 0x00000014140c78a5 */ /* 0x000fe4000f8e021a */
[----:B------:R-:W-:Y:S01]  /*01f0*/  UIMAD.WIDE UR14, UR20, 0x18, UR26 ;  /* 0x00000018140e78a5 */ /* 0x000fe2000f8e021a */
[----:B------:R-:W-:Y:S01]  /*0200*/  IADD3 R2, P0, PT, R2, 0x10, RZ ;  /* 0x0000001002027810 */ /* 0x000fe20007f1e0ff */
[----:B------:R-:W-:-:S03]  /*0210*/  UIMAD.WIDE UR16, UR20, 0x1c, UR26 ;  /* 0x0000001c141078a5 */ /* 0x000fc6000f8e021a */
[----:B------:R-:W-:-:S09]  /*0220*/  IADD3.X R3, PT, PT, RZ, R3, RZ, P0, !PT ;  /* 0x00000003ff037210 */ /* 0x000fd200007fe4ff */
.L_x_1:
[----:B------:R-:W-:Y:S01]  /*0230*/  UIMAD.WIDE UR22, UR20, 0x4, UR26 ;  /* 0x00000004141678a5 */ /* 0x000fe2000f8e021a */
[----:B------:R-:W-:Y:S02]  /*0240*/  IMAD.MOV.U32 R23, RZ, RZ, 0x4 ;  /* 0x00000004ff177424 */ /* 0x000fe400078e00ff */
[----:B------:R-:W-:Y:S01]  /*0250*/  HFMA2 R11, -RZ, RZ, 0, 2.384185791015625e-07 ;  /* 0x00000004ff0b7431 */ /* 0x000fe200000001ff */
[----:B------:R-:W-:Y:S01]  /*0260*/  MOV R25, 0x4 ;  /* 0x0000000400197802 */ /* 0x000fe20000000f00 */
[----:B0-----:R-:W2:Y:S01]  /*0270*/  LDG.E R21, desc[UR18][R2.64+-0x10] ;  /* 0xfffff01202157981 */ /* 0x001ea2000c1e1900 */
[C---:B------:R-:W-:Y:S01]  /*0280*/  IMAD.WIDE R22, R14.reuse, R23, UR26 ;  /* 0x0000001a0e167e25 */ /* 0x040fe2000f8e0217 */
[----:B------:R-:W-:Y:S02]  /*0290*/  MOV R8, UR22 ;  /* 0x0000001600087c02 */ /* 0x000fe40008000f00 */
[----:B------:R-:W-:Y:S01]  /*02a0*/  MOV R9, UR23 ;  /* 0x0000001700097c02 */ /* 0x000fe20008000f00 */
[----:B------:R-:W3:Y:S02]  /*02b0*/  LDG.E R19, desc[UR18][R2.64+-0xc] ;  /* 0xfffff41202137981 */ /* 0x000ee4000c1e1900 */
[----:B------:R-:W-:-:S02]  /*02c0*/  IMAD.WIDE R8, R14, 0x4, R8 ;  /* 0x000000040e087825 */ /* 0x000fc400078e0208 */
[----:B------:R-:W2:Y:S01]  /*02d0*/  LDG.E R22, desc[UR18][R22.64] ;  /* 0x0000001216167981 */ /* 0x000ea2000c1e1900 */
[----:B------:R-:W-:Y:S01]  /*02e0*/  MOV R5, 0x4 ;  /* 0x0000000400057802 */ /* 0x000fe20000000f00 */
[C---:B------:R-:W-:Y:S02]  /*02f0*/  IMAD.WIDE R24, R14.reuse, R25, UR6 ;  /* 0x000000060e187e25 */ /* 0x040fe4000f8e0219 */
[----:B------:R0:W3:Y:S02]  /*0300*/  LDG.E R20, desc[UR18][R8.64] ;  /* 0x0000001208147981 */ /* 0x0000e4000c1e1900 */
[----:B------:R-:W-:Y:S02]  /*0310*/  IMAD.WIDE R10, R14, R11, UR8 ;  /* 0x000000080e0a7e25 */ /* 0x000fe4000f8e020b */
[----:B------:R-:W4:Y:S04]  /*0320*/  LDG.E R18, desc[UR18][R24.64] ;  /* 0x0000001218127981 */ /* 0x000f28000c1e1900 */
[----:B------:R-:W4:Y:S01]  /*0330*/  LDG.E R17, desc[UR18][R2.64+-0x8] ;  /* 0xfffff81202117981 */ /* 0x000f22000c1e1900 */
[----:B0-----:R-:W-:-:S02]  /*0340*/  HFMA2 R9, -RZ, RZ, 0, 2.384185791015625e-07 ;  /* 0x00000004ff097431 */ /* 0x001fc400000001ff */
[----:B------:R-:W-:Y:S01]  /*0350*/  IMAD.MOV.U32 R7, RZ, RZ, 0x4 ;  /* 0x00000004ff077424 */ /* 0x000fe200078e00ff */
[----:B------:R0:W5:Y:S01]  /*0360*/  LDG.E R16, desc[UR18][R10.64] ;  /* 0x000000120a107981 */ /* 0x000162000c1e1900 */
[----:B------:R-:W-:-:S03]  /*0370*/  IMAD.WIDE R4, R14, R5, UR10 ;  /* 0x0000000a0e047e25 */ /* 0x000fc6000f8e0205 */
[----:B------:R-:W5:Y:S01]  /*0380*/  LDG.E R15, desc[UR18][R2.64+-0x4] ;  /* 0xfffffc12020f7981 */ /* 0x000f62000c1e1900 */
[C---:B------:R-:W-:Y:S01]  /*0390*/  IMAD.WIDE R6, R14.reuse, R7, UR12 ;  /* 0x0000000c0e067e25 */ /* 0x040fe2000f8e0207 */
[----:B------:R-:W-:Y:S02]  /*03a0*/  MOV R27, 0x4 ;  /* 0x00000004001b7802 */ /* 0x000fe40000000f00 */
[----:B------:R1:W5:Y:S01]  /*03b0*/  LDG.E R4, desc[UR18][R4.64] ;  /* 0x0000001204047981 */ /* 0x000362000c1e1900 */
[----:B------:R-:W-:-:S03]  /*03c0*/  IMAD.WIDE R8, R14, R9, UR14 ;  /* 0x0000000e0e087e25 */ /* 0x000fc6000f8e0209 */
[----:B------:R-:W5:Y:S01]  /*03d0*/  LDG.E R23, desc[UR18][R2.64] ;  /* 0x0000001202177981 */ /* 0x000f62000c1e1900 */
[----:B0-----:R-:W-:-:S03]  /*03e0*/  IMAD.WIDE R10, R14, R27, UR16 ;  /* 0x000000100e0a7e25 */ /* 0x001fc6000f8e021b */
[----:B------:R-:W5:Y:S04]  /*03f0*/  LDG.E R7, desc[UR18][R6.64] ;  /* 0x0000001206077981 */ /* 0x000f68000c1e1900 */
[----:B------:R-:W5:Y:S04]  /*0400*/  LDG.E R24, desc[UR18][R2.64+0x4] ;  /* 0x0000041202187981 */ /* 0x000f68000c1e1900 */
[----:B------:R-:W5:Y:S04]  /*0410*/  LDG.E R8, desc[UR18][R8.64] ;  /* 0x0000001208087981 */ /* 0x000f68000c1e1900 */
[----:B------:R-:W5:Y:S04]  /*0420*/  LDG.E R25, desc[UR18][R2.64+0x8] ;  /* 0x0000081202197981 */ /* 0x000f68000c1e1900 */
[----:B------:R-:W5:Y:S04]  /*0430*/  LDG.E R10, desc[UR18][R10.64] ;  /* 0x000000120a0a7981 */ /* 0x000f68000c1e1900 */
[----:B------:R0:W5:Y:S01]  /*0440*/  LDG.E R27, desc[UR18][R2.64+0xc] ;  /* 0x00000c12021b7981 */ /* 0x000162000c1e1900 */
[----:B------:R-:W-:-:S04]  /*0450*/  UIADD3 UR5, UPT, UPT, UR5, 0x8, URZ ;  /* 0x0000000805057890 */ /* 0x000fc8000fffe0ff */
[----:B------:R-:W-:Y:S01]  /*0460*/  UISETP.NE.AND UP0, UPT, UR5, URZ, UPT ;  /* 0x000000ff0500728c */ /* 0x000fe2000bf05270 */
[----:B-1----:R-:W-:Y:S02]  /*0470*/  MOV R5, UR20 ;  /* 0x0000001400057c02 */ /* 0x002fe40008000f00 */
[----:B0-----:R-:W-:Y:S02]  /*0480*/  IADD3 R2, P0, PT, R2, 0x20, RZ ;  /* 0x0000002002027810 */ /* 0x001fe40007f1e0ff */
[----:B------:R-:W-:Y:S02]  /*0490*/  LEA R14, R5, R14, 0x3 ;  /* 0x0000000e050e7211 */ /* 0x000fe400078e18ff */
[----:B------:R-:W-:Y:S01]  /*04a0*/  IADD3.X R3, PT, PT, RZ, R3, RZ, P0, !PT ;  /* 0x00000003ff037210 */ /* 0x000fe200007fe4ff */
[----:B--2---:R-:W-:-:S04]  /*04b0*/  IMAD R21, R21, R22, R12 ;  /* 0x0000001615157224 */ /* 0x004fc800078e020c */
[----:B---3--:R-:W-:-:S04]  /*04c0*/  IMAD R19, R19, R20, R21 ;  /* 0x0000001413137224 */ /* 0x008fc800078e0215 */
[----:B----4-:R-:W-:-:S04]  /*04d0*/  IMAD R17, R17, R18, R19 ;  /* 0x0000001211117224 */ /* 0x010fc800078e0213 */
[----:B-----5:R-:W-:-:S04]  /*04e0*/  IMAD R15, R15, R16, R17 ;  /* 0x000000100f0f7224 */ /* 0x020fc800078e0211 */
[----:B------:R-:W-:-:S04]  /*04f0*/  IMAD R4, R23, R4, R15 ;  /* 0x0000000417047224 */ /* 0x000fc800078e020f */
[----:B------:R-:W-:-:S04]  /*0500*/  IMAD R4, R24, R7, R4 ;  /* 0x0000000718047224 */ /* 0x000fc800078e0204 */
[----:B------:R-:W-:-:S04]  /*0510*/  IMAD R4, R25, R8, R4 ;  /* 0x0000000819047224 */ /* 0x000fc800078e0204 */
[----:B------:R-:W-:Y:S01]  /*0520*/  IMAD R12, R27, R10, R4 ;  /* 0x0000000a1b0c7224 */ /* 0x000fe200078e0204 */
[----:B------:R-:W-:Y:S06]  /*0530*/  BRA.U UP0, `(.L_x_1) ;  /* 0xfffffffd003c7547 */ /* 0x000fec000b83ffff */
.L_x_0:
[----:B------:R-:W-:-:S04]  /*0540*/  ULOP3.LUT UR6, UR20, 0x7, URZ, 0xc0, !UPT ;  /* 0x0000000714067892 */ /* 0x000fc8000f8ec0ff */
[----:B------:R-:W-:-:S09]  /*0550*/  UISETP.NE.AND UP0, UPT, UR6, URZ, UPT ;  /* 0x000000ff0600728c */ /* 0x000fd2000bf05270 */
[----:B------:R-:W-:Y:S05]  /*0560*/  BRA.U !UP0, `(.L_x_2) ;  /* 0x0000000508387547 */ /* 0x000fea000b800000 */
[----:B------:R-:W-:Y:S02]  /*0570*/  UISETP.GE.U32.AND UP0, UPT, UR6, 0x4, UPT ;  /* 0x000000040600788c */ /* 0x000fe4000bf06070 */
[----:B------:R-:W-:-:S04]  /*0580*/  ULOP3.LUT UR5, UR20, 0x3, URZ, 0xc0, !UPT ;  /* 0x0000000314057892 */ /* 0x000fc8000f8ec0ff */
[----:B------:R-:W-:-:S03]  /*0590*/  UISETP.NE.AND UP1, UPT, UR5, URZ, UPT ;  /* 0x000000ff0500728c */ /* 0x000fc6000bf25270 */
[----:B------:R-:W-:Y:S08]  /*05a0*/  BRA.U !UP0, `(.L_x_3) ;  /* 0x00000001087c7547 */ /* 0x000ff0000b800000 */
[----:B------:R-:W1:Y:S01]  /*05b0*/  LDC.64 R6, c[0x0][0x388] ;  /* 0x0000e200ff067b82 */ /* 0x000e620000000a00 */
[----:B------:R-:W2:Y:S01]  /*05c0*/  LDCU.64 UR6, c[0x0][0x380] ;  /* 0x00007000ff0677ac */ /* 0x000ea20008000a00 */
[----:B------:R-:W-:Y:S01]  /*05d0*/  IMAD.U32 R9, RZ, RZ, UR4 ;  /* 0x00000004ff097e24 */ /* 0x000fe2000f8e00ff */
[C---:B------:R-:W-:Y:S02]  /*05e0*/  IADD3 R3, PT, PT, R13.reuse, UR4, RZ ;  /* 0x000000040d037c10 */ /* 0x040fe4000fffe0ff */
[----:B------:R-:W-:Y:S01]  /*05f0*/  IADD3 R10, P0, PT, R13, UR4, RZ ;  /* 0x000000040d0a7c10 */ /* 0x000fe2000ff1e0ff */
[----:B------:R-:W-:Y:S01]  /*0600*/  IMAD R9, R9, UR20, R0 ;  /* 0x0000001409097c24 */ /* 0x000fe2000f8e0200 */
[----:B------:R-:W-:Y:S01]  /*0610*/  MOV R11, UR20 ;  /* 0x00000014000b7c02 */ /* 0x000fe20008000f00 */
[----:B------:R-:W3:Y:S01]  /*0620*/  LDC.64 R4, c[0x0][0x380] ;  /* 0x0000e000ff047b82 */ /* 0x000ee20000000a00 */
[----:B------:R-:W-:Y:S01]  /*0630*/  MOV R15, UR20 ;  /* 0x00000014000f7c02 */ /* 0x000fe20008000f00 */
[----:B-1----:R-:W-:Y:S01]  /*0640*/  IMAD.WIDE R6, R9, 0x4, R6 ;  /* 0x0000000409067825 */ /* 0x002fe200078e0206 */
[----:B------:R-:W-:-:S05]  /*0650*/  MOV R9, UR20 ;  /* 0x0000001400097c02 */ /* 0x000fca0008000f00 */
[----:B------:R-:W-:Y:S02]  /*0660*/  IMAD.WIDE R8, R9, 0x4, R6 ;  /* 0x0000000409087825 */ /* 0x000fe400078e0206 */
[----:B0-----:R-:W4:Y:S02]  /*0670*/  LDG.E R6, desc[UR18][R6.64] ;  /* 0x0000001206067981 */ /* 0x001f24000c1e1900 */
[----:B---3--:R-:W-:Y:S01]  /*0680*/  IMAD.WIDE.U32 R4, R3, 0x4, R4 ;  /* 0x0000000403047825 */ /* 0x008fe200078e0004 */
[----:B------:R-:W-:Y:S01]  /*0690*/  IADD3.X R3, PT, PT, RZ, RZ, RZ, P0, !PT ;  /* 0x000000ffff037210 */ /* 0x000fe200007fe4ff */
[----:B------:R-:W3:Y:S01]  /*06a0*/  LDG.E R17, desc[UR18][R8.64] ;  /* 0x0000001208117981 */ /* 0x000ee2000c1e1900 */
[----:B--2---:R-:W-:-:S03]  /*06b0*/  LEA R2, P0, R10, UR6, 0x2 ;  /* 0x000000060a027c11 */ /* 0x004fc6000f8010ff */
[----:B------:R-:W4:Y:S01]  /*06c0*/  LDG.E R5, desc[UR18][R4.64] ;  /* 0x0000001204057981 */ /* 0x000f22000c1e1900 */
[----:B------:R-:W-:Y:S01]  /*06d0*/  LEA.HI.X R3, R10, UR7, R3, 0x2, P0 ;  /* 0x000000070a037c11 */ /* 0x000fe200080f1403 */
[----:B------:R-:W-:-:S04]  /*06e0*/  IMAD.WIDE R10, R11, 0x4, R8 ;  /* 0x000000040b0a7825 */ /* 0x000fc800078e0208 */
[----:B------:R-:W3:Y:S01]  /*06f0*/  LDG.E R16, desc[UR18][R2.64+0x4] ;  /* 0x0000041202107981 */ /* 0x000ee2000c1e1900 */
[----:B------:R-:W-:-:S03]  /*0700*/  IMAD.WIDE R14, R15, 0x4, R10 ;  /* 0x000000040f0e7825 */ /* 0x000fc600078e020a */
[----:B------:R-:W2:Y:S04]  /*0710*/  LDG.E R19, desc[UR18][R10.64] ;  /* 0x000000120a137981 */ /* 0x000ea8000c1e1900 */
[----:B------:R-:W2:Y:S04]  /*0720*/  LDG.E R18, desc[UR18][R2.64+0x8] ;  /* 0x0000081202127981 */ /* 0x000ea8000c1e1900 */
[----:B------:R-:W5:Y:S04]  /*0730*/  LDG.E R20, desc[UR18][R2.64+0xc] ;  /* 0x00000c1202147981 */ /* 0x000f68000c1e1900 */
[----:B------:R-:W5:Y:S01]  /*0740*/  LDG.E R14, desc[UR18][R14.64] ;  /* 0x000000120e0e7981 */ /* 0x000f62000c1e1900 */
[----:B------:R-:W-:Y:S01]  /*0750*/  UIADD3 UR4, UPT, UPT, UR4, 0x4, URZ ;  /* 0x0000000404047890 */ /* 0x000fe2000fffe0ff */
[----:B----4-:R-:W-:-:S04]  /*0760*/  IMAD R5, R5, R6, R12 ;  /* 0x0000000605057224 */ /* 0x010fc800078e020c */
[----:B---3--:R-:W-:-:S04]  /*0770*/  IMAD R5, R16, R17, R5 ;  /* 0x0000001110057224 */ /* 0x008fc800078e0205 */
[----:B--2---:R-:W-:-:S04]  /*0780*/  IMAD R5, R18, R19, R5 ;  /* 0x0000001312057224 */ /* 0x004fc800078e0205 */
[----:B-----5:R-:W-:-:S07]  /*0790*/  IMAD R12, R20, R14, R5 ;  /* 0x0000000e140c7224 */ /* 0x020fce00078e0205 */
.L_x_3:
[----:B------:R-:W-:Y:S05]  /*07a0*/  BRA.U !UP1, `(.L_x_2) ;  /* 0x0000000109a87547 */ /* 0x000fea000b800000 */
[----:B------:R-:W-:Y:S01]  /*07b0*/  UISETP.NE.AND UP0, UPT, UR5, 0x1, UPT ;  /* 0x000000010500788c */ /* 0x000fe2000bf05270 */
[----:B------:R-:W-:Y:S01]  /*07c0*/  MOV R7, UR4 ;  /* 0x0000000400077c02 */ /* 0x000fe20008000f00 */
[----:B------:R-:W-:Y:S02]  /*07d0*/  ULOP3.LUT UR5, UR20, 0x1, URZ, 0xc0, !UPT ;  /* 0x0000000114057892 */ /* 0x000fe4000f8ec0ff */
[----:B------:R-:W-:Y:S02]  /*07e0*/  MOV R15, UR20 ;  /* 0x00000014000f7c02 */ /* 0x000fe40008000f00 */
[----:B------:R-:W-:Y:S01]  /*07f0*/  UISETP.NE.U32.AND UP1, UPT, UR5, 0x1, UPT ;  /* 0x000000010500788c */ /* 0x000fe2000bf25070 */
[----:B------:R-:W-:-:S04]  /*0800*/  PLOP3.LUT P1, PT, PT, PT, UP0, 0x80, 0x8 ;  /* 0x000000000008781c */ /* 0x000fc80003f2f008 */
[----:B------:R-:W1:Y:S01]  /*0810*/  @UP0 LDCU.128 UR8, c[0x0][0x380] ;  /* 0x00007000ff0807ac */ /* 0x000e620008000c00 */
[----:B------:R-:W-:Y:S01]  /*0820*/  PLOP3.LUT P0, PT, PT, PT, UP1, 0x80, 0x8 ;  /* 0x000000000008781c */ /* 0x000fe20003f0f018 */
[----:B------:R-:W2:Y:S04]  /*0830*/  @UP0 LDCU.64 UR6, c[0x0][0x380] ;  /* 0x00007000ff0607ac */ /* 0x000ea80008000a00 */
[----:B------:R-:W3:Y:S03]  /*0840*/  @!UP1 LDCU.128 UR12, c[0x0][0x380] ;  /* 0x00007000ff0c97ac */ /* 0x000ee60008000c00 */
[C---:B------:R-:W-:Y:S02]  /*0850*/  @P1 IADD3 R3, PT, PT, R13.reuse, UR4, RZ ;  /* 0x000000040d031c10 */ /* 0x040fe4000fffe0ff */
[----:B------:R-:W-:Y:S01]  /*0860*/  @P1 IADD3 R6, P2, PT, R13, UR4, RZ ;  /* 0x000000040d061c10 */ /* 0x000fe2000ff5e0ff */
[----:B------:R-:W-:Y:S01]  /*0870*/  @UP0 UIADD3 UR4, UPT, UPT, UR4, 0x2, URZ ;  /* 0x0000000204040890 */ /* 0x000fe2000fffe0ff */
[----:B-1----:R-:W-:Y:S01]  /*0880*/  MOV R11, UR9 ;  /* 0x00000009000b7c02 */ /* 0x002fe20008000f00 */
[----:B------:R-:W-:Y:S01]  /*0890*/  IMAD.U32 R10, RZ, RZ, UR8 ;  /* 0x00000008ff0a7e24 */ /* 0x000fe2000f8e00ff */
[----:B------:R-:W-:-:S02]  /*08a0*/  MOV R4, UR10 ;  /* 0x0000000a00047c02 */ /* 0x000fc40008000f00 */
[----:B------:R-:W-:Y:S01]  /*08b0*/  MOV R5, UR11 ;  /* 0x0000000b00057c02 */ /* 0x000fe20008000f00 */
[----:B------:R-:W-:-:S04]  /*08c0*/  @P1 IMAD.WIDE.U32 R10, R3, 0x4, R10 ;  /* 0x00000004030a1825 */ /* 0x000fc800078e000a */
[----:B------:R-:W-:Y:S01]  /*08d0*/  @P1 IMAD R3, R7, UR20, R0 ;  /* 0x0000001407031c24 */ /* 0x000fe2000f8e0200 */
[----:B------:R-:W-:Y:S01]  /*08e0*/  @P1 IADD3.X R7, PT, PT, RZ, RZ, RZ, P2, !PT ;  /* 0x000000ffff071210 */ /* 0x000fe200017fe4ff */
[----:B------:R-:W-:Y:S01]  /*08f0*/  IMAD.U32 R19, RZ, RZ, UR4 ;  /* 0x00000004ff137e24 */ /* 0x000fe2000f8e00ff */
[C---:B--2---:R-:W-:Y:S01]  /*0900*/  @P1 LEA R2, P2, R6.reuse, UR6, 0x2 ;  /* 0x0000000606021c11 */ /* 0x044fe2000f8410ff */
[----:B------:R-:W-:Y:S01]  /*0910*/  @P1 IMAD.WIDE R4, R3, 0x4, R4 ;  /* 0x0000000403041825 */ /* 0x000fe200078e0204 */
[----:B------:R-:W-:Y:S01]  /*0920*/  @!P0 IADD3 R17, PT, PT, R13, UR4, RZ ;  /* 0x000000040d118c10 */ /* 0x000fe2000fffe0ff */
[----:B0-----:R-:W2:Y:S01]  /*0930*/  @P1 LDG.E R11, desc[UR18][R10.64] ;  /* 0x000000120a0b1981 */ /* 0x001ea2000c1e1900 */
[----:B------:R-:W-:Y:S01]  /*0940*/  @P1 LEA.HI.X R3, R6, UR7, R7, 0x2, P2 ;  /* 0x0000000706031c11 */ /* 0x000fe200090f1407 */
[----:B------:R-:W-:Y:S01]  /*0950*/  @!P0 IMAD R19, R19, UR20, R0 ;  /* 0x0000001413138c24 */ /* 0x000fe2000f8e0200 */
[----:B---3--:R-:W-:Y:S01]  /*0960*/  MOV R6, UR12 ;  /* 0x0000000c00067c02 */ /* 0x008fe20008000f00 */
[----:B------:R-:W-:Y:S01]  /*0970*/  @P1 IMAD.WIDE R14, R15, 0x4, R4 ;  /* 0x000000040f0e1825 */ /* 0x000fe200078e0204 */
[----:B------:R-:W-:Y:S01]  /*0980*/  MOV R7, UR13 ;  /* 0x0000000d00077c02 */ /* 0x000fe20008000f00 */
[----:B------:R-:W2:Y:S01]  /*0990*/  @P1 LDG.E R4, desc[UR18][R4.64] ;  /* 0x0000001204041981 */ /* 0x000ea2000c1e1900 */
[----:B------:R-:W-:-:S02]  /*09a0*/  MOV R8, UR14 ;  /* 0x0000000e00087c02 */ /* 0x000fc40008000f00 */
[----:B------:R-:W-:Y:S01]  /*09b0*/  MOV R9, UR15 ;  /* 0x0000000f00097c02 */ /* 0x000fe20008000f00 */
[----:B------:R-:W-:Y:S01]  /*09c0*/  @!P0 IMAD.WIDE.U32 R6, R17, 0x4, R6 ;  /* 0x0000000411068825 */ /* 0x000fe200078e0006 */
[----:B------:R-:W3:Y:S03]  /*09d0*/  @P1 LDG.E R14, desc[UR18][R14.64] ;  /* 0x000000120e0e1981 */ /* 0x000ee6000c1e1900 */
[----:B------:R-:W-:Y:S01]  /*09e0*/  @!P0 IMAD.WIDE R8, R19, 0x4, R8 ;  /* 0x0000000413088825 */ /* 0x000fe200078e0208 */
[----:B------:R-:W3:Y:S04]  /*09f0*/  @P1 LDG.E R2, desc[UR18][R2.64+0x4] ;  /* 0x0000041202021981 */ /* 0x000ee8000c1e1900 */
[----:B------:R-:W4:Y:S04]  /*0a00*/  @!P0 LDG.E R7, desc[UR18][R6.64] ;  /* 0x0000001206078981 */ /* 0x000f28000c1e1900 */
[----:B------:R-:W4:Y:S01]  /*0a10*/  @!P0 LDG.E R8, desc[UR18][R8.64] ;  /* 0x0000001208088981 */ /* 0x000f22000c1e1900 */
[----:B--2---:R-:W-:-:S04]  /*0a20*/  @P1 IMAD R11, R11, R4, R12 ;  /* 0x000000040b0b1224 */ /* 0x004fc800078e020c */
[----:B---3--:R-:W-:-:S04]  /*0a30*/  @P1 IMAD R12, R2, R14, R11 ;  /* 0x0000000e020c1224 */ /* 0x008fc800078e020b */
[----:B----4-:R-:W-:-:S07]  /*0a40*/  @!P0 IMAD R12, R7, R8, R12 ;  /* 0x00000008070c8224 */ /* 0x010fce00078e020c */
.L_x_2:
[----:B------:R-:W1:Y:S01]  /*0a50*/  LDC.64 R2, c[0x0][0x390] ;  /* 0x0000e400ff027b82 */ /* 0x000e620000000a00 */
[----:B------:R-:W-:-:S05]  /*0a60*/  IADD3 R13, PT, PT, R0, R13, RZ ;  /* 0x0000000d000d7210 */ /* 0x000fca0007ffe0ff */
[----:B-1----:R-:W-:-:S05]  /*0a70*/  IMAD.WIDE R2, R13, 0x4, R2 ;  /* 0x000000040d027825 */ /* 0x002fca00078e0202 */
[----:B0-----:R-:W-:Y:S01]  /*0a80*/  STG.E desc[UR18][R2.64], R12 ;  /* 0x0000000c02007986 */ /* 0x001fe2000c101912 */
[----:B------:R-:W-:Y:S05]  /*0a90*/  EXIT ;  /* 0x000000000000794d */ /* 0x000fea0003800000 */
.L_x_4:
[----:B------:R-:W-:-:S00]  /*0aa0*/  BRA `(.L_x_4) ;  /* 0xfffffffc00fc7947 */ /* 0x000fc0000383ffff */
[----:B------:R-:W-:-:S00]  /*0ab0*/  NOP ;  /* 0x0000000000007918 */ /* 0x000fc00000000000 */
        /* <DEDUP_REMOVED lines=12> */
.L_x_26:


//--------------------- .text._Z18multiplyColumnwisePiS_S_ii --------------------------
	.section	.text._Z18multiplyColumnwisePiS_S_ii,"ax",@progbits
	.align	128
        .global         _Z18multiplyColumnwisePiS_S_ii
        .type           _Z18multiplyColumnwisePiS_S_ii,@function
        .size           _Z18multiplyColumnwisePiS_S_ii,(.L_x_27 - _Z18multiplyColumnwisePiS_S_ii)
        .other          _Z18multiplyColumnwisePiS_S_ii,@"STO_CUDA_ENTRY STV_DEFAULT"
_Z18multiplyColumnwisePiS_S_ii:
.text._Z18multiplyColumnwisePiS_S_ii:
[----:B------:R-:W-:Y:S01]  /*0000*/  LDC R1, c[0x0][0x37c] ;  /* 0x0000df00ff017b82 */ /* 0x000fe20000000800 */
[----:B------:R-:W0:Y:S07]  /*0010*/  S2R R3, SR_TID.X ;  /* 0x0000000000037919 */ /* 0x000e2e0000002100 */
[----:B------:R-:W0:Y:S08]  /*0020*/  S2UR UR4, SR_CTAID.X ;  /* 0x00000000000479c3 */ /* 0x000e300000002500 */
[----:B------:R-:W0:Y:S08]  /*0030*/  LDC R0, c[0x0][0x360] ;  /* 0x0000d800ff007b82 */ /* 0x000e300000000800 */
[----:B------:R-:W1:Y:S01]  /*0040*/  LDC.64 R4, c[0x0][0x398] ;  /* 0x0000e600ff047b82 */ /* 0x000e620000000a00 */
[----:B0-----:R-:W-:Y:S01]  /*0050*/  IMAD R0, R0, UR4, R3 ;  /* 0x0000000400007c24 */ /* 0x001fe2000f8e0203 */
[----:B-1----:R-:W-:-:S04]  /*0060*/  ISETP.GE.AND P0, PT, R4, 0x1, PT ;  /* 0x000000010400780c */ /* 0x002fc80003f06270 */
[----:B------:R-:W-:-:S13]  /*0070*/  ISETP.GE.OR P0, PT, R0, R5, !P0 ;  /* 0x000000050000720c */ /* 0x000fda0004706670 */
[----:B------:R-:W-:Y:S05]  /*0080*/  @P0 EXIT ;  /* 0x000000000000094d */ /* 0x000fea0003800000 */
[----:B------:R-:W-:Y:S01]  /*0090*/  ISETP.GE.AND P0, PT, R5, 0x1, PT ;  /* 0x000000010500780c */ /* 0x000fe20003f06270 */
[----:B------:R-:W0:-:S12]  /*00a0*/  LDCU.64 UR6, c[0x0][0x358] ;  /* 0x00006b00ff0677ac */ /* 0x000e180008000a00 */
[----:B------:R-:W-:Y:S05]  /*00b0*/  @!P0 BRA `(.L_x_5) ;  /* 0x0000000800088947 */ /* 0x000fea0003800000 */
[C---:B------:R-:W-:Y:S02]  /*00c0*/  LOP3.LUT R2, R5.reuse, 0x7, RZ, 0xc0, !PT ;  /* 0x0000000705027812 */ /* 0x040fe400078ec0ff */
[----:B------:R-:W-:Y:S02]  /*00d0*/  IADD3 R3, PT, PT, R5, -0x1, RZ ;  /* 0xffffffff05037810 */ /* 0x000fe40007ffe0ff */
[----:B------:R-:W-:Y:S02]  /*00e0*/  IADD3 R4, PT, PT, R2, -0x1, RZ ;  /* 0xffffffff02047810 */ /* 0x000fe40007ffe0ff */
[----:B------:R-:W-:Y:S02]  /*00f0*/  ISETP.GE.U32.AND P0, PT, R3, 0x7, PT ;  /* 0x000000070300780c */ /* 0x000fe40003f06070 */
[----:B------:R-:W-:Y:S02]  /*0100*/  ISETP.GE.U32.AND P1, PT, R4, 0x3, PT ;  /* 0x000000030400780c */ /* 0x000fe40003f26070 */
[----:B------:R-:W-:-:S02]  /*0110*/  LOP3.LUT R3, R5, 0x7ffffff8, RZ, 0xc0, !PT ;  /* 0x7ffffff805037812 */ /* 0x000fc400078ec0ff */
[----:B------:R-:W-:Y:S01]  /*0120*/  LOP3.LUT R4, R5, 0x3, RZ, 0xc0, !PT ;  /* 0x0000000305047812 */ /* 0x000fe200078ec0ff */
[----:B------:R-:W-:Y:S01]  /*0130*/  HFMA2 R5, -RZ, RZ, 0, 0 ;  /* 0x00000000ff057431 */ /* 0x000fe200000001ff */
[----:B------:R-:W-:-:S07]  /*0140*/  IADD3 R6, PT, PT, -R3, RZ, RZ ;  /* 0x000000ff03067210 */ /* 0x000fce0007ffe1ff */
.L_x_10:
[----:B------:R-:W1:Y:S01]  /*0150*/  LDC R7, c[0x0][0x39c] ;  /* 0x0000e700ff077b82 */ /* 0x000e620000000800 */
[----:B0-----:R-:W-:Y:S02]  /*0160*/  MOV R8, RZ ;  /* 0x000000ff00087202 */ /* 0x001fe40000000f00 */
[----:B------:R-:W-:Y:S01]  /*0170*/  MOV R20, RZ ;  /* 0x000000ff00147202 */ /* 0x000fe20000000f00 */
[----:B-1----:R-:W-:Y:S01]  /*0180*/  IMAD R9, R5, R7, RZ ;  /* 0x0000000705097224 */ /* 0x002fe200078e02ff */
[----:B------:R-:W-:Y:S06]  /*0190*/  @!P0 BRA `(.L_x_6) ;  /* 0x0000000000b48947 */ /* 0x000fec0003800000 */
[----:B------:R-:W-:Y:S02]  /*01a0*/  MOV R20, RZ ;  /* 0x000000ff00147202 */ /* 0x000fe40000000f00 */
[----:B------:R-:W-:Y:S02]  /*01b0*/  MOV R23, R9 ;  /* 0x0000000900177202 */ /* 0x000fe40000000f00 */
[----:B------:R-:W-:Y:S02]  /*01c0*/  MOV R22, R0 ;  /* 0x0000000000167202 */ /* 0x000fe40000000f00 */
[----:B------:R-:W-:-:S07]  /*01d0*/  MOV R24, R6 ;  /* 0x0000000600187202 */ /* 0x000fce0000000f00 */
.L_x_7:
[----:B------:R-:W1:Y:S08]  /*01e0*/  LDC.64 R18, c[0x0][0x388] ;  /* 0x0000e200ff127b82 */ /* 0x000e700000000a00 */
[----:B------:R-:W2:Y:S01]  /*01f0*/  LDC.64 R10, c[0x0][0x380] ;  /* 0x0000e000ff0a7b82 */ /* 0x000ea20000000a00 */
[----:B-1----:R-:W-:-:S05]  /*0200*/  IMAD.WIDE R18, R22, 0x4, R18 ;  /* 0x0000000416127825 */ /* 0x002fca00078e0212 */
[----:B0-----:R0:W3:Y:S01]  /*0210*/  LDG.E R29, desc[UR6][R18.64] ;  /* 0x00000006121d7981 */ /* 0x0010e2000c1e1900 */
[----:B--2---:R-:W-:-:S04]  /*0220*/  IMAD.WIDE.U32 R10, R23, 0x4, R10 ;  /* 0x00000004170a7825 */ /* 0x004fc800078e000a */
[C---:B------:R-:W-:Y:S01]  /*0230*/  IMAD.WIDE.U32 R26, R7.reuse, 0x4, R18 ;  /* 0x00000004071a7825 */ /* 0x040fe200078e0012 */
[----:B------:R-:W3:Y:S04]  /*0240*/  LDG.E R25, desc[UR6][R10.64] ;  /* 0x000000060a197981 */ /* 0x000ee8000c1e1900 */
[----:B------:R-:W2:Y:S04]  /*0250*/  LDG.E R21, desc[UR6][R10.64+0x4] ;  /* 0x000004060a157981 */ /* 0x000ea8000c1e1900 */
[----:B------:R-:W2:Y:S01]  /*0260*/  LDG.E R28, desc[UR6][R26.64] ;  /* 0x000000061a1c7981 */ /* 0x000ea2000c1e1900 */
[----:B------:R-:W-:-:S03]  /*0270*/  IMAD.WIDE.U32 R16, R7, 0x4, R26 ;  /* 0x0000000407107825 */ /* 0x000fc600078e001a */
[----:B------:R-:W4:Y:S01]  /*0280*/  LDG.E R8, desc[UR6][R10.64+0x8] ;  /* 0x000008060a087981 */ /* 0x000f22000c1e1900 */
[----:B------:R-:W-:-:S03]  /*0290*/  IMAD.WIDE.U32 R14, R7, 0x4, R16 ;  /* 0x00000004070e7825 */ /* 0x000fc600078e0010 */
[----:B------:R-:W4:Y:S01]  /*02a0*/  LDG.E R17, desc[UR6][R16.64] ;  /* 0x0000000610117981 */ /* 0x000f22000c1e1900 */
[----:B------:R-:W-:-:S03]  /*02b0*/  IMAD.WIDE.U32 R12, R7, 0x4, R14 ;  /* 0x00000004070c7825 */ /* 0x000fc600078e000e */
[----:B------:R-:W5:Y:S01]  /*02c0*/  LDG.E R27, desc[UR6][R10.64+0x10] ;  /* 0x000010060a1b7981 */ /* 0x000f62000c1e1900 */
[----:B0-----:R-:W-:-:S03]  /*02d0*/  IMAD.WIDE.U32 R18, R7, 0x4, R12 ;  /* 0x0000000407127825 */ /* 0x001fc600078e000c */
[----:B------:R0:W5:Y:S04]  /*02e0*/  LDG.E R16, desc[UR6][R14.64] ;  /* 0x000000060e107981 */ /* 0x000168000c1e1900 */
[----:B------:R-:W5:Y:S04]  /*02f0*/  LDG.E R12, desc[UR6][R12.64] ;  /* 0x000000060c0c7981 */ /* 0x000f68000c1e1900 */
[----:B------:R-:W5:Y:S01]  /*0300*/  LDG.E R13, desc[UR6][R10.64+0x18] ;  /* 0x000018060a0d7981 */ /* 0x000f62000c1e1900 */
[----:B---3--:R-:W-:-:S03]  /*0310*/  IMAD R29, R25, R29, R20 ;  /* 0x0000001d191d7224 */ /* 0x008fc600078e0214 */
[----:B------:R-:W5:Y:S01]  /*0320*/  LDG.E R25, desc[UR6][R10.64+0xc] ;  /* 0x00000c060a197981 */ /* 0x000f62000c1e1900 */
[----:B--2---:R-:W-:Y:S02]  /*0330*/  IMAD R28, R21, R28, R29 ;  /* 0x0000001c151c7224 */ /* 0x004fe400078e021d */
[C---:B------:R-:W-:Y:S01]  /*0340*/  IMAD.WIDE.U32 R20, R7.reuse, 0x4, R18 ;  /* 0x0000000407147825 */ /* 0x040fe200078e0012 */
[----:B------:R-:W2:Y:S04]  /*0350*/  LDG.E R29, desc[UR6][R10.64+0x14] ;  /* 0x000014060a1d7981 */ /* 0x000ea8000c1e1900 */
[----:B------:R-:W2:Y:S01]  /*0360*/  LDG.E R18, desc[UR6][R18.64] ;  /* 0x0000000612127981 */ /* 0x000ea2000c1e1900 */
[----:B0-----:R-:W-:-:S03]  /*0370*/  IMAD.WIDE.U32 R14, R7, 0x4, R20 ;  /* 0x00000004070e7825 */ /* 0x001fc600078e0014 */
[----:B------:R-:W3:Y:S04]  /*0380*/  LDG.E R26, desc[UR6][R20.64] ;  /* 0x00000006141a7981 */ /* 0x000ee8000c1e1900 */
[----:B------:R-:W3:Y:S04]  /*0390*/  LDG.E R14, desc[UR6][R14.64] ;  /* 0x000000060e0e7981 */ /* 0x000ee8000c1e1900 */
[----:B------:R-:W3:Y:S01]  /*03a0*/  LDG.E R20, desc[UR6][R10.64+0x1c] ;  /* 0x00001c060a147981 */ /* 0x000ee2000c1e1900 */
[----:B----4-:R-:W-:Y:S01]  /*03b0*/  IMAD R8, R8, R17, R28 ;  /* 0x0000001108087224 */ /* 0x010fe200078e021c */
[----:B------:R-:W-:-:S04]  /*03c0*/  IADD3 R24, PT, PT, R24, 0x8, RZ ;  /* 0x0000000818187810 */ /* 0x000fc80007ffe0ff */
[----:B------:R-:W-:Y:S02]  /*03d0*/  ISETP.NE.AND P2, PT, R24, RZ, PT ;  /* 0x000000ff1800720c */ /* 0x000fe40003f45270 */
[----:B------:R-:W-:Y:S02]  /*03e0*/  IADD3 R23, PT, PT, R23, 0x8, RZ ;  /* 0x0000000817177810 */ /* 0x000fe40007ffe0ff */
[----:B------:R-:W-:Y:S01]  /*03f0*/  LEA R22, R7, R22, 0x3 ;  /* 0x0000001607167211 */ /* 0x000fe200078e18ff */
[----:B-----5:R-:W-:-:S04]  /*0400*/  IMAD R8, R25, R16, R8 ;  /* 0x0000001019087224 */ /* 0x020fc800078e0208 */
[----:B------:R-:W-:-:S04]  /*0410*/  IMAD R8, R27, R12, R8 ;  /* 0x0000000c1b087224 */ /* 0x000fc800078e0208 */
[----:B--2---:R-:W-:-:S04]  /*0420*/  IMAD R8, R29, R18, R8 ;  /* 0x000000121d087224 */ /* 0x004fc800078e0208 */
[----:B---3--:R-:W-:-:S04]  /*0430*/  IMAD R13, R13, R26, R8 ;  /* 0x0000001a0d0d7224 */ /* 0x008fc800078e0208 */
[----:B------:R-:W-:Y:S01]  /*0440*/  IMAD R20, R20, R14, R13 ;  /* 0x0000000e14147224 */ /* 0x000fe200078e020d */
[----:B------:R-:W-:Y:S06]  /*0450*/  @P2 BRA `(.L_x_7) ;  /* 0xfffffffc00602947 */ /* 0x000fec000383ffff */
[----:B------:R-:W-:-:S07]  /*0460*/  MOV R8, R3 ;  /* 0x0000000300087202 */ /* 0x000fce0000000f00 */
.L_x_6:
[----:B------:R-:W-:-:S13]  /*0470*/  ISETP.NE.AND P2, PT, R2, RZ, PT ;  /* 0x000000ff0200720c */ /* 0x000fda0003f45270 */
[----:B------:R-:W-:Y:S05]  /*0480*/  @!P2 BRA `(.L_x_8) ;  /* 0x0000000000f0a947 */ /* 0x000fea0003800000 */
[----:B------:R-:W-:Y:S01]  /*0490*/  ISETP.NE.AND P2, PT, R4, RZ, PT ;  /* 0x000000ff0400720c */ /* 0x000fe20003f45270 */
[----:B------:R-:W-:-:S12]  /*04a0*/  @!P1 BRA `(.L_x_9) ;  /* 0x00000000006c9947 */ /* 0x000fd80003800000 */
[----:B------:R-:W1:Y:S01]  /*04b0*/  LDC.64 R12, c[0x0][0x388] ;  /* 0x0000e200ff0c7b82 */ /* 0x000e620000000a00 */
[----:B------:R-:W-:Y:S01]  /*04c0*/  IMAD R19, R8, R7, R0 ;  /* 0x0000000708137224 */ /* 0x000fe200078e0200 */
[CC--:B------:R-:W-:Y:S02]  /*04d0*/  IADD3 R15, PT, PT, R9.reuse, R8.reuse, RZ ;  /* 0x00000008090f7210 */ /* 0x0c0fe40007ffe0ff */
[----:B------:R-:W-:-:S04]  /*04e0*/  IADD3 R18, P3, PT, R9, R8, RZ ;  /* 0x0000000809127210 */ /* 0x000fc80007f7e0ff */
[----:B------:R-:W2:Y:S08]  /*04f0*/  LDC.64 R16, c[0x0][0x380] ;  /* 0x0000e000ff107b82 */ /* 0x000eb00000000a00 */
[----:B------:R-:W3:Y:S01]  /*0500*/  LDC.64 R10, c[0x0][0x380] ;  /* 0x0000e000ff0a7b82 */ /* 0x000ee20000000a00 */
[----:B-1----:R-:W-:Y:S01]  /*0510*/  IMAD.WIDE R12, R19, 0x4, R12 ;  /* 0x00000004130c7825 */ /* 0x002fe200078e020c */
[----:B------:R-:W-:-:S03]  /*0520*/  IADD3.X R19, PT, PT, RZ, RZ, RZ, P3, !PT ;  /* 0x000000ffff137210 */ /* 0x000fc60001ffe4ff */
[----:B--2---:R-:W-:-:S04]  /*0530*/  IMAD.WIDE.U32 R16, R15, 0x4, R16 ;  /* 0x000000040f107825 */ /* 0x004fc800078e0010 */
[----:B------:R-:W-:Y:S02]  /*0540*/  IMAD.WIDE.U32 R14, R7, 0x4, R12 ;  /* 0x00000004070e7825 */ /* 0x000fe400078e000c */
[----:B0-----:R-:W2:Y:S01]  /*0550*/  LDG.E R17, desc[UR6][R16.64] ;  /* 0x0000000610117981 */ /* 0x001ea2000c1e1900 */
[----:B---3--:R-:W-:-:S03]  /*0560*/  LEA R10, P3, R18, R10, 0x2 ;  /* 0x0000000a120a7211 */ /* 0x008fc600078610ff */
[----:B------:R-:W2:Y:S01]  /*0570*/  LDG.E R12, desc[UR6][R12.64] ;  /* 0x000000060c0c7981 */ /* 0x000ea2000c1e1900 */
[----:B------:R-:W-:Y:S01]  /*0580*/  LEA.HI.X R11, R18, R11, R19, 0x2, P3 ;  /* 0x0000000b120b7211 */ /* 0x000fe200018f1413 */
[C---:B------:R-:W-:Y:S02]  /*0590*/  IMAD.WIDE.U32 R18, R7.reuse, 0x4, R14 ;  /* 0x0000000407127825 */ /* 0x040fe400078e000e */
[----:B------:R-:W3:Y:S04]  /*05a0*/  LDG.E R14, desc[UR6][R14.64] ;  /* 0x000000060e0e7981 */ /* 0x000ee8000c1e1900 */
[----:B------:R-:W3:Y:S01]  /*05b0*/  LDG.E R24, desc[UR6][R10.64+0x4] ;  /* 0x000004060a187981 */ /* 0x000ee2000c1e1900 */
[----:B------:R-:W-:-:S03]  /*05c0*/  IMAD.WIDE.U32 R22, R7, 0x4, R18 ;  /* 0x0000000407167825 */ /* 0x000fc600078e0012 */
[----:B------:R-:W4:Y:S04]  /*05d0*/  LDG.E R18, desc[UR6][R18.64] ;  /* 0x0000000612127981 */ /* 0x000f28000c1e1900 */
[----:B------:R-:W4:Y:S04]  /*05e0*/  LDG.E R26, desc[UR6][R10.64+0x8] ;  /* 0x000008060a1a7981 */ /* 0x000f28000c1e1900 */
[----:B------:R-:W5:Y:S04]  /*05f0*/  LDG.E R22, desc[UR6][R22.64] ;  /* 0x0000000616167981 */ /* 0x000f68000c1e1900 */
[----:B------:R-:W5:Y:S01]  /*0600*/  LDG.E R28, desc[UR6][R10.64+0xc] ;  /* 0x00000c060a1c7981 */ /* 0x000f62000c1e1900 */
[----:B------:R-:W-:Y:S01]  /*0610*/  IADD3 R8, PT, PT, R8, 0x4, RZ ;  /* 0x0000000408087810 */ /* 0x000fe20007ffe0ff */
[----:B--2---:R-:W-:-:S04]  /*0620*/  IMAD R17, R17, R12, R20 ;  /* 0x0000000c11117224 */ /* 0x004fc800078e0214 */
[----:B---3--:R-:W-:-:S04]  /*0630*/  IMAD R17, R24, R14, R17 ;  /* 0x0000000e18117224 */ /* 0x008fc800078e0211 */
[----:B----4-:R-:W-:-:S04]  /*0640*/  IMAD R17, R26, R18, R17 ;  /* 0x000000121a117224 */ /* 0x010fc800078e0211 */
[----:B-----5:R-:W-:-:S07]  /*0650*/  IMAD R20, R28, R22, R17 ;  /* 0x000000161c147224 */ /* 0x020fce00078e0211 */
.L_x_9:
[----:B------:R-:W-:Y:S05]  /*0660*/  @!P2 BRA `(.L_x_8) ;  /* 0x000000000078a947 */ /* 0x000fea0003800000 */
[----:B------:R-:W-:Y:S01]  /*0670*/  ISETP.NE.AND P3, PT, R4, 0x1, PT ;  /* 0x000000010400780c */ /* 0x000fe20003f65270 */
[----:B------:R-:W1:Y:S01]  /*0680*/  LDC.64 R16, c[0x0][0x380] ;  /* 0x0000e000ff107b82 */ /* 0x000e620000000a00 */
[----:B------:R-:W-:-:S07]  /*0690*/  LOP3.LUT P2, RZ, R7, 0x1, RZ, 0xc0, !PT ;  /* 0x0000000107ff7812 */ /* 0x000fce000784c0ff */
[----:B------:R-:W2:Y:S04]  /*06a0*/  LDC.64 R18, c[0x0][0x388] ;  /* 0x0000e200ff127b82 */ /* 0x000ea80000000a00 */
[CC--:B------:R-:W-:Y:S02]  /*06b0*/  @P3 IADD3 R23, PT, PT, R9.reuse, R8.reuse, RZ ;  /* 0x0000000809173210 */ /* 0x0c0fe40007ffe0ff */
[----:B------:R-:W-:Y:S02]  /*06c0*/  @P3 IADD3 R21, P4, PT, R9, R8, RZ ;  /* 0x0000000809153210 */ /* 0x000fe40007f9e0ff */
[----:B------:R-:W3:Y:S02]  /*06d0*/  @P3 LDC.64 R10, c[0x0][0x380] ;  /* 0x0000e000ff0a3b82 */ /* 0x000ee40000000a00 */
[----:B------:R-:W-:-:S06]  /*06e0*/  @P3 IADD3.X R22, PT, PT, RZ, RZ, RZ, P4, !PT ;  /* 0x000000ffff163210 */ /* 0x000fcc00027fe4ff */
[----:B------:R-:W4:Y:S01]  /*06f0*/  LDC.64 R12, c[0x0][0x380] ;  /* 0x0000e000ff0c7b82 */ /* 0x000f220000000a00 */
[----:B-1----:R-:W-:-:S04]  /*0700*/  @P3 IMAD.WIDE.U32 R16, R23, 0x4, R16 ;  /* 0x0000000417103825 */ /* 0x002fc800078e0010 */
[C---:B------:R-:W-:Y:S01]  /*0710*/  @P3 IMAD R23, R8.reuse, R7, R0 ;  /* 0x0000000708173224 */ /* 0x040fe200078e0200 */
[----:B------:R-:W-:Y:S01]  /*0720*/  @P3 IADD3 R8, PT, PT, R8, 0x2, RZ ;  /* 0x0000000208083810 */ /* 0x000fe20007ffe0ff */
[----:B0-----:R-:W5:Y:S01]  /*0730*/  @P3 LDG.E R17, desc[UR6][R16.64] ;  /* 0x0000000610113981 */ /* 0x001f62000c1e1900 */
[----:B------:R-:W0:Y:S01]  /*0740*/  LDC.64 R14, c[0x0][0x388] ;  /* 0x0000e200ff0e7b82 */ /* 0x000e220000000a00 */
[----:B--2---:R-:W-:Y:S01]  /*0750*/  @P3 IMAD.WIDE R18, R23, 0x4, R18 ;  /* 0x0000000417123825 */ /* 0x004fe200078e0212 */
[----:B---3--:R-:W-:-:S03]  /*0760*/  @P3 LEA R10, P4, R21, R10, 0x2 ;  /* 0x0000000a150a3211 */ /* 0x008fc600078810ff */
[----:B------:R-:W-:Y:S01]  /*0770*/  @P2 IMAD R25, R8, R7, R0 ;  /* 0x0000000708192224 */ /* 0x000fe200078e0200 */
[----:B------:R-:W-:Y:S01]  /*0780*/  @P3 LEA.HI.X R11, R21, R11, R22, 0x2, P4 ;  /* 0x0000000b150b3211 */ /* 0x000fe200020f1416 */
[----:B------:R-:W-:Y:S01]  /*0790*/  @P3 IMAD.WIDE.U32 R22, R7, 0x4, R18 ;  /* 0x0000000407163825 */ /* 0x000fe200078e0012 */
[----:B------:R-:W-:Y:S02]  /*07a0*/  @P2 IADD3 R21, PT, PT, R9, R8, RZ ;  /* 0x0000000809152210 */ /* 0x000fe40007ffe0ff */
[----:B------:R-:W5:Y:S03]  /*07b0*/  @P3 LDG.E R8, desc[UR6][R18.64] ;  /* 0x0000000612083981 */ /* 0x000f66000c1e1900 */
[----:B----4-:R-:W-:Y:S01]  /*07c0*/  @P2 IMAD.WIDE.U32 R12, R21, 0x4, R12 ;  /* 0x00000004150c2825 */ /* 0x010fe200078e000c */
[----:B------:R-:W2:Y:S03]  /*07d0*/  @P3 LDG.E R11, desc[UR6][R10.64+0x4] ;  /* 0x000004060a0b3981 */ /* 0x000ea6000c1e1900 */
[----:B0-----:R-:W-:Y:S01]  /*07e0*/  @P2 IMAD.WIDE R14, R25, 0x4, R14 ;  /* 0x00000004190e2825 */ /* 0x001fe200078e020e */
[----:B------:R-:W2:Y:S04]  /*07f0*/  @P3 LDG.E R22, desc[UR6][R22.64] ;  /* 0x0000000616163981 */ /* 0x000ea8000c1e1900 */
[----:B------:R-:W3:Y:S04]  /*0800*/  @P2 LDG.E R13, desc[UR6][R12.64] ;  /* 0x000000060c0d2981 */ /* 0x000ee8000c1e1900 */
[----:B------:R-:W3:Y:S01]  /*0810*/  @P2 LDG.E R14, desc[UR6][R14.64] ;  /* 0x000000060e0e2981 */ /* 0x000ee2000c1e1900 */
[----:B-----5:R-:W-:-:S04]  /*0820*/  @P3 IMAD R8, R17, R8, R20 ;  /* 0x0000000811083224 */ /* 0x020fc800078e0214 */
[----:B--2---:R-:W-:-:S04]  /*0830*/  @P3 IMAD R20, R11, R22, R8 ;  /* 0x000000160b143224 */ /* 0x004fc800078e0208 */
[----:B---3--:R-:W-:-:S07]  /*0840*/  @P2 IMAD R20, R13, R14, R20 ;  /* 0x0000000e0d142224 */ /* 0x008fce00078e0214 */
.L_x_8:
[----:B------:R-:W1:Y:S01]  /*0850*/  LDCU UR4, c[0x0][0x398] ;  /* 0x00007300ff0477ac */ /* 0x000e620008000800 */
[----:B------:R-:W2:Y:S01]  /*0860*/  LDC.64 R10, c[0x0][0x390] ;  /* 0x0000e400ff0a7b82 */ /* 0x000ea20000000a00 */
[----:B------:R-:W-:Y:S02]  /*0870*/  IADD3 R5, PT, PT, R5, 0x1, RZ ;  /* 0x0000000105057810 */ /* 0x000fe40007ffe0ff */
[----:B------:R-:W-:Y:S02]  /*0880*/  IADD3 R9, PT, PT, R0, R9, RZ ;  /* 0x0000000900097210 */ /* 0x000fe40007ffe0ff */
[----:B-1----:R-:W-:-:S03]  /*0890*/  ISETP.NE.AND P2, PT, R5, UR4, PT ;  /* 0x0000000405007c0c */ /* 0x002fc6000bf45270 */
[----:B--2---:R-:W-:-:S05]  /*08a0*/  IMAD.WIDE R8, R9, 0x4, R10 ;  /* 0x0000000409087825 */ /* 0x004fca00078e020a */
[----:B0-----:R0:W-:Y:S05]  /*08b0*/  STG.E desc[UR6][R8.64], R20 ;  /* 0x0000001408007986 */ /* 0x0011ea000c101906 */
[----:B------:R-:W-:Y:S05]  /*08c0*/  @!P2 EXIT ;  /* 0x000000000000a94d */ /* 0x000fea0003800000 */
[----:B------:R-:W-:Y:S05]  /*08d0*/  BRA `(.L_x_10) ;  /* 0xfffffff8001c7947 */ /* 0x000fea000383ffff */
.L_x_5:
[C---:B------:R-:W-:Y:S01]  /*08e0*/  ISETP.GE.U32.AND P0, PT, R4.reuse, 0x8, PT ;  /* 0x000000080400780c */ /* 0x040fe20003f06070 */
[----:B------:R-:W-:Y:S01]  /*08f0*/  HFMA2 R2, -RZ, RZ, 0, 0 ;  /* 0x00000000ff027431 */ /* 0x000fe200000001ff */
[----:B------:R-:W-:-:S04]  /*0900*/  LOP3.LUT R3, R4, 0x7, RZ, 0xc0, !PT ;  /* 0x0000000704037812 */ /* 0x000fc800078ec0ff */
[----:B------:R-:W-:-:S07]  /*0910*/  ISETP.NE.AND P1, PT, R3, RZ, PT ;  /* 0x000000ff0300720c */ /* 0x000fce0003f25270 */
[----:B------:R-:W-:Y:S06]  /*0920*/  @!P0 BRA `(.L_x_11) ;  /* 0x00000000005c8947 */ /* 0x000fec0003800000 */
[----:B------:R-:W1:Y:S01]  /*0930*/  LDC.64 R22, c[0x0][0x390] ;  /* 0x0000e400ff167b82 */ /* 0x000e620000000a00 */
[----:B------:R-:W-:Y:S01]  /*0940*/  LOP3.LUT R2, R4, 0x7ffffff8, RZ, 0xc0, !PT ;  /* 0x7ffffff804027812 */ /* 0x000fe200078ec0ff */
[----:B------:R-:W-:-:S06]  /*0950*/  UMOV UR4, URZ ;  /* 0x000000ff00047c82 */ /* 0x000fcc0008000000 */
.L_x_12:
[----:B--2---:R-:W-:Y:S01]  /*0960*/  IMAD R7, R5, UR4, R0 ;  /* 0x0000000405077c24 */ /* 0x004fe2000f8e0200 */
[----:B------:R-:W-:-:S03]  /*0970*/  UIADD3 UR4, UPT, UPT, UR4, 0x8, URZ ;  /* 0x0000000804047890 */ /* 0x000fc6000fffe0ff */
[----:B-1----:R-:W-:-:S03]  /*0980*/  IMAD.WIDE R6, R7, 0x4, R22 ;  /* 0x0000000407067825 */ /* 0x002fc600078e0216 */
[----:B------:R-:W-:Y:S02]  /*0990*/  ISETP.NE.AND P0, PT, R2, UR4, PT ;  /* 0x0000000402007c0c */ /* 0x000fe4000bf05270 */
[----:B0-----:R2:W-:Y:S01]  /*09a0*/  STG.E desc[UR6][R6.64], RZ ;  /* 0x000000ff06007986 */ /* 0x0015e2000c101906 */
[----:B------:R-:W-:-:S05]  /*09b0*/  IMAD.WIDE R8, R5, 0x4, R6 ;  /* 0x0000000405087825 */ /* 0x000fca00078e0206 */
[----:B------:R2:W-:Y:S01]  /*09c0*/  STG.E desc[UR6][R8.64], RZ ;  /* 0x000000ff08007986 */ /* 0x0005e2000c101906 */
        /* <DEDUP_REMOVED lines=12> */
[----:B------:R-:W-:Y:S05]  /*0a90*/  @P0 BRA `(.L_x_12) ;  /* 0xfffffffc00b00947 */ /* 0x000fea000383ffff */
.L_x_11:
[----:B0-----:R-:W-:Y:S05]  /*0aa0*/  @!P1 EXIT ;  /* 0x000000000000994d */ /* 0x001fea0003800000 */
[----:B------:R-:W-:Y:S02]  /*0ab0*/  ISETP.GE.U32.AND P0, PT, R3, 0x4, PT ;  /* 0x000000040300780c */ /* 0x000fe40003f06070 */
[----:B--2---:R-:W-:-:S04]  /*0ac0*/  LOP3.LUT R14, R4, 0x3, RZ, 0xc0, !PT ;  /* 0x00000003040e7812 */ /* 0x004fc800078ec0ff */
[----:B------:R-:W-:-:S07]  /*0ad0*/  ISETP.NE.AND P1, PT, R14, RZ, PT ;  /* 0x000000ff0e00720c */ /* 0x000fce0003f25270 */
[----:B------:R-:W-:Y:S06]  /*0ae0*/  @!P0 BRA `(.L_x_13) ;  /* 0x00000000002c8947 */ /* 0x000fec0003800000 */
[----:B------:R-:W0:Y:S01]  /*0af0*/  LDC.64 R6, c[0x0][0x390] ;  /* 0x0000e400ff067b82 */ /* 0x000e220000000a00 */
[C---:B------:R-:W-:Y:S01]  /*0b00*/  IMAD R3, R2.reuse, R5, R0 ;  /* 0x0000000502037224 */ /* 0x040fe200078e0200 */
[----:B------:R-:W-:-:S03]  /*0b10*/  IADD3 R2, PT, PT, R2, 0x4, RZ ;  /* 0x0000000402027810 */ /* 0x000fc60007ffe0ff */
[----:B0-----:R-:W-:-:S05]  /*0b20*/  IMAD.WIDE R6, R3, 0x4, R6 ;  /* 0x0000000403067825 */ /* 0x001fca00078e0206 */
[----:B------:R0:W-:Y:S01]  /*0b30*/  STG.E desc[UR6][R6.64], RZ ;  /* 0x000000ff06007986 */ /* 0x0001e2000c101906 */
[----:B------:R-:W-:-:S05]  /*0b40*/  IMAD.WIDE R8, R5, 0x4, R6 ;  /* 0x0000000405087825 */ /* 0x000fca00078e0206 */
[----:B------:R0:W-:Y:S01]  /*0b50*/  STG.E desc[UR6][R8.64], RZ ;  /* 0x000000ff08007986 */ /* 0x0001e2000c101906 */
[----:B------:R-:W-:-:S05]  /*0b60*/  IMAD.WIDE R10, R5, 0x4, R8 ;  /* 0x00000004050a7825 */ /* 0x000fca00078e0208 */
[----:B------:R0:W-:Y:S01]  /*0b70*/  STG.E desc[UR6][R10.64], RZ ;  /* 0x000000ff0a007986 */ /* 0x0001e2000c101906 */
[----:B------:R-:W-:-:S05]  /*0b80*/  IMAD.WIDE R12, R5, 0x4, R10 ;  /* 0x00000004050c7825 */ /* 0x000fca00078e020a */
[----:B------:R0:W-:Y:S02]  /*0b90*/  STG.E desc[UR6][R12.64], RZ ;  /* 0x000000ff0c007986 */ /* 0x0001e4000c101906 */
.L_x_13:
[----:B------:R-:W-:Y:S05]  /*0ba0*/  @!P1 EXIT ;  /* 0x000000000000994d */ /* 0x000fea0003800000 */
[----:B------:R-:W-:Y:S02]  /*0bb0*/  ISETP.NE.AND P0, PT, R14, 0x1, PT ;  /* 0x000000010e00780c */ /* 0x000fe40003f05270 */
[----:B------:R-:W-:-:S04]  /*0bc0*/  LOP3.LUT R4, R4, 0x1, RZ, 0xc0, !PT ;  /* 0x0000000104047812 */ /* 0x000fc800078ec0ff */
[----:B------:R-:W-:-:S07]  /*0bd0*/  ISETP.NE.U32.AND P1, PT, R4, 0x1, PT ;  /* 0x000000010400780c */ /* 0x000fce0003f25070 */
[----:B------:R-:W-:Y:S06]  /*0be0*/  @!P0 BRA `(.L_x_14) ;  /* 0x00000000001c8947 */ /* 0x000fec0003800000 */
[----:B0-----:R-:W0:Y:S01]  /*0bf0*/  LDC.64 R6, c[0x0][0x390] ;  /* 0x0000e400ff067b82 */ /* 0x001e220000000a00 */
[C---:B------:R-:W-:Y:S01]  /*0c00*/  IMAD R3, R2.reuse, R5, R0 ;  /* 0x0000000502037224 */ /* 0x040fe200078e0200 */
[----:B------:R-:W-:-:S03]  /*0c10*/  IADD3 R2, PT, PT, R2, 0x2, RZ ;  /* 0x0000000202027810 */ /* 0x000fc60007ffe0ff */
[----:B0-----:R-:W-:-:S05]  /*0c20*/  IMAD.WIDE R6, R3, 0x4, R6 ;  /* 0x0000000403067825 */ /* 0x001fca00078e0206 */
[----:B------:R1:W-:Y:S01]  /*0c30*/  STG.E desc[UR6][R6.64], RZ ;  /* 0x000000ff06007986 */ /* 0x0003e2000c101906 */
[----:B------:R-:W-:-:S05]  /*0c40*/  IMAD.WIDE R8, R5, 0x4, R6 ;  /* 0x0000000405087825 */ /* 0x000fca00078e0206 */
[----:B------:R1:W-:Y:S02]  /*0c50*/  STG.E desc[UR6][R8.64], RZ ;  /* 0x000000ff08007986 */ /* 0x0003e4000c101906 */
.L_x_14:
[----:B------:R-:W-:Y:S05]  /*0c60*/  @P1 EXIT ;  /* 0x000000000000194d */ /* 0x000fea0003800000 */
[----:B01----:R-:W0:Y:S01]  /*0c70*/  LDC.64 R6, c[0x0][0x390] ;  /* 0x0000e400ff067b82 */ /* 0x003e220000000a00 */
[----:B------:R-:W-:-:S04]  /*0c80*/  IMAD R3, R2, R5, R0 ;  /* 0x0000000502037224 */ /* 0x000fc800078e0200 */
[----:B0-----:R-:W-:-:S05]  /*0c90*/  IMAD.WIDE R2, R3, 0x4, R6 ;  /* 0x0000000403027825 */ /* 0x001fca00078e0206 */
[----:B------:R-:W-:Y:S01]  /*0ca0*/  STG.E desc[UR6][R2.64], RZ ;  /* 0x000000ff02007986 */ /* 0x000fe2000c101906 */
[----:B------:R-:W-:Y:S05]  /*0cb0*/  EXIT ;  /* 0x000000000000794d */ /* 0x000fea0003800000 */
.L_x_15:
        /* <DEDUP_REMOVED lines=12> */
.L_x_27:


//--------------------- .text._Z15multiplyRowwisePiS_S_ii --------------------------
	.section	.text._Z15multiplyRowwisePiS_S_ii,"ax",@progbits
	.align	128
        .global         _Z15multiplyRowwisePiS_S_ii
        .type           _Z15multiplyRowwisePiS_S_ii,@function
        .size           _Z15multiplyRowwisePiS_S_ii,(.L_x_28 - _Z15multiplyRowwisePiS_S_ii)
        .other          _Z15multiplyRowwisePiS_S_ii,@"STO_CUDA_ENTRY STV_DEFAULT"
_Z15multiplyRowwisePiS_S_ii:
.text._Z15multiplyRowwisePiS_S_ii:
[----:B------:R-:W-:Y:S01]  /*0000*/  LDC R1, c[0x0][0x37c] ;  /* 0x0000df00ff017b82 */ /* 0x000fe20000000800 */
[----:B------:R-:W0:Y:S07]  /*0010*/  S2R R3, SR_TID.X ;  /* 0x0000000000037919 */ /* 0x000e2e0000002100 */
[----:B------:R-:W0:Y:S01]  /*0020*/  S2UR UR4, SR_CTAID.X ;  /* 0x00000000000479c3 */ /* 0x000e220000002500 */
[----:B------:R-:W1:Y:S07]  /*0030*/  LDCU.64 UR10, c[0x0][0x398] ;  /* 0x00007300ff0a77ac */ /* 0x000e6e0008000a00 */
[----:B------:R-:W0:Y:S01]  /*0040*/  LDC R0, c[0x0][0x360] ;  /* 0x0000d800ff007b82 */ /* 0x000e220000000800 */
[----:B-1----:R-:W-:-:S06]  /*0050*/  UISETP.GE.AND UP0, UPT, UR11, 0x1, UPT ;  /* 0x000000010b00788c */ /* 0x002fcc000bf06270 */
[----:B------:R-:W-:Y:S01]  /*0060*/  PLOP3.LUT P0, PT, PT, PT, UP0, 0x80, 0x8 ;  /* 0x000000000008781c */ /* 0x000fe20003f0f008 */
[----:B0-----:R-:W-:-:S05]  /*0070*/  IMAD R0, R0, UR4, R3 ;  /* 0x0000000400007c24 */ /* 0x001fca000f8e0203 */
[----:B------:R-:W-:-:S13]  /*0080*/  ISETP.GE.OR P0, PT, R0, UR10, !P0 ;  /* 0x0000000a00007c0c */ /* 0x000fda000c706670 */
[----:B------:R-:W-:Y:S05]  /*0090*/  @P0 EXIT ;  /* 0x000000000000094d */ /* 0x000fea0003800000 */
[----:B------:R-:W-:Y:S01]  /*00a0*/  UISETP.GE.AND UP0, UPT, UR10, 0x1, UPT ;  /* 0x000000010a00788c */ /* 0x000fe2000bf06270 */
[----:B------:R-:W0:Y:S08]  /*00b0*/  LDCU.64 UR16, c[0x0][0x358] ;  /* 0x00006b00ff1077ac */ /* 0x000e300008000a00 */
[----:B------:R-:W-:Y:S05]  /*00c0*/  BRA.U !UP0, `(.L_x_16) ;  /* 0x0000000908c87547 */ /* 0x000fea000b800000 */
[----:B------:R-:W-:Y:S02]  /*00d0*/  ULOP3.LUT UR6, UR10, 0x7ffffff8, URZ, 0xc0, !UPT ;  /* 0x7ffffff80a067892 */ /* 0x000fe4000f8ec0ff */
[----:B------:R-:W-:Y:S01]  /*00e0*/  IMAD R10, R0, UR10, RZ ;  /* 0x0000000a000a7c24 */ /* 0x000fe2000f8e02ff */
[----:B------:R-:W-:Y:S02]  /*00f0*/  ULOP3.LUT UR15, UR10, 0x7, URZ, 0xc0, !UPT ;  /* 0x000000070a0f7892 */ /* 0x000fe4000f8ec0ff */
[----:B------:R-:W-:Y:S02]  /*0100*/  ULOP3.LUT UR18, UR10, 0x3, URZ, 0xc0, !UPT ;  /* 0x000000030a127892 */ /* 0x000fe4000f8ec0ff */
[----:B------:R-:W-:Y:S02]  /*0110*/  USHF.L.U32 UR7, UR11, 0x3, URZ ;  /* 0x000000030b077899 */ /* 0x000fe400080006ff */
[----:B------:R-:W-:Y:S01]  /*0120*/  UIADD3 UR8, UPT, UPT, -UR6, URZ, URZ ;  /* 0x000000ff06087290 */ /* 0x000fe2000fffe1ff */
[----:B------:R-:W-:-:S11]  /*0130*/  UMOV UR4, URZ ;  /* 0x000000ff00047c82 */ /* 0x000fd60008000000 */
.L_x_21:
[----:B------:R-:W1:Y:S01]  /*0140*/  LDCU UR28, c[0x0][0x398] ;  /* 0x00007300ff1c77ac */ /* 0x000e620008000800 */
[----:B------:R-:W-:Y:S01]  /*0150*/  HFMA2 R11, -RZ, RZ, 0, 0 ;  /* 0x00000000ff0b7431 */ /* 0x000fe200000001ff */
[----:B------:R-:W-:Y:S01]  /*0160*/  UMOV UR5, URZ ;  /* 0x000000ff00057c82 */ /* 0x000fe20008000000 */
[----:B-1----:R-:W-:-:S09]  /*0170*/  UISETP.GE.U32.AND UP0, UPT, UR28, 0x8, UPT ;  /* 0x000000081c00788c */ /* 0x002fd2000bf06070 */
[----:B------:R-:W-:Y:S05]  /*0180*/  BRA.U !UP0, `(.L_x_17) ;  /* 0x00000005082c7547 */ /* 0x000fea000b800000 */
[----:B------:R-:W1:Y:S01]  /*0190*/  LDCU UR5, c[0x0][0x39c] ;  /* 0x00007380ff0577ac */ /* 0x000e620008000800 */
[----:B------:R-:W-:Y:S01]  /*01a0*/  MOV R11, RZ ;  /* 0x000000ff000b7202 */ /* 0x000fe20000000f00 */
[----:B------:R-:W-:Y:S01]  /*01b0*/  IMAD.MOV.U32 R12, RZ, RZ, R10 ;  /* 0x000000ffff0c7224 */ /* 0x000fe200078e000a */
[----:B------:R-:W2:Y:S01]  /*01c0*/  LDCU.64 UR26, c[0x0][0x388] ;  /* 0x00007100ff1a77ac */ /* 0x000ea20008000a00 */
[----:B------:R-:W-:Y:S01]  /*01d0*/  UMOV UR9, UR8 ;  /* 0x0000000800097c82 */ /* 0x000fe20008000000 */
[----:B-1----:R-:W-:Y:S02]  /*01e0*/  UIADD3 UR10, UPT, UPT, UR4, UR5, URZ ;  /* 0x00000005040a7290 */ /* 0x002fe4000fffe0ff */
[----:B------:R-:W-:Y:S02]  /*01f0*/  ULEA UR11, UR5, UR4, 0x1 ;  /* 0x00000004050b7291 */ /* 0x000fe4000f8e08ff */
[----:B------:R-:W-:Y:S02]  /*0200*/  UIMAD UR12, UR5, 0x3, UR4 ;  /* 0x00000003050c78a4 */ /* 0x000fe4000f8e0204 */
[----:B------:R-:W-:-:S02]  /*0210*/  ULEA UR13, UR5, UR4, 0x2 ;  /* 0x00000004050d7291 */ /* 0x000fc4000f8e10ff */
[----:B------:R-:W-:Y:S02]  /*0220*/  UIMAD UR14, UR5, 0x5, UR4 ;  /* 0x00000005050e78a4 */ /* 0x000fe4000f8e0204 */
[----:B------:R-:W-:Y:S02]  /*0230*/  UIMAD UR19, UR5, 0x6, UR4 ;  /* 0x00000006051378a4 */ /* 0x000fe4000f8e0204 */
[----:B------:R-:W-:Y:S02]  /*0240*/  UIMAD UR5, UR5, 0x7, UR4 ;  /* 0x00000007050578a4 */ /* 0x000fe4000f8e0204 */
[----:B--2---:R-:W-:-:S12]  /*0250*/  UIMAD.WIDE.U32 UR20, UR4, 0x4, UR26 ;  /* 0x00000004041478a5 */ /* 0x004fd8000f8e001a */
.L_x_18:
[----:B------:R-:W1:Y:S01]  /*0260*/  LDC.64 R2, c[0x0][0x380] ;  /* 0x0000e000ff027b82 */ /* 0x000e620000000a00 */
[----:B------:R-:W-:Y:S01]  /*0270*/  UIMAD.WIDE.U32 UR22, UR10, 0x4, UR26 ;  /* 0x000000040a1678a5 */ /* 0x000fe2000f8e001a */
[----:B------:R-:W-:Y:S01]  /*0280*/  MOV R4, UR20 ;  /* 0x0000001400047c02 */ /* 0x000fe20008000f00 */
[----:B------:R-:W-:Y:S01]  /*0290*/  UIMAD.WIDE.U32 UR24, UR11, 0x4, UR26 ;  /* 0x000000040b1878a5 */ /* 0x000fe2000f8e001a */
[----:B------:R-:W-:-:S03]  /*02a0*/  MOV R5, UR21 ;  /* 0x0000001500057c02 */ /* 0x000fc60008000f00 */
[----:B------:R-:W-:Y:S01]  /*02b0*/  IMAD.U32 R6, RZ, RZ, UR22 ;  /* 0x00000016ff067e24 */ /* 0x000fe2000f8e00ff */
[----:B------:R-:W-:Y:S01]  /*02c0*/  MOV R7, UR23 ;  /* 0x0000001700077c02 */ /* 0x000fe20008000f00 */
[----:B0-----:R-:W2:Y:S01]  /*02d0*/  LDG.E R14, desc[UR16][R4.64] ;  /* 0x00000010040e7981 */ /* 0x001ea2000c1e1900 */
[----:B------:R-:W-:Y:S01]  /*02e0*/  UIMAD.WIDE.U32 UR22, UR12, 0x4, UR26 ;  /* 0x000000040c1678a5 */ /* 0x000fe2000f8e001a */
[----:B------:R-:W-:Y:S01]  /*02f0*/  MOV R8, UR24 ;  /* 0x0000001800087c02 */ /* 0x000fe20008000f00 */
[----:B------:R-:W-:Y:S01]  /*0300*/  IMAD.U32 R9, RZ, RZ, UR25 ;  /* 0x00000019ff097e24 */ /* 0x000fe2000f8e00ff */
[----:B------:R-:W-:Y:S01]  /*0310*/  UIMAD.WIDE.U32 UR24, UR13, 0x4, UR26 ;  /* 0x000000040d1878a5 */ /* 0x000fe2000f8e001a */
[----:B------:R0:W3:Y:S01]  /*0320*/  LDG.E R15, desc[UR16][R6.64] ;  /* 0x00000010060f7981 */ /* 0x0000e2000c1e1900 */
[----:B-1----:R-:W-:Y:S01]  /*0330*/  IMAD.WIDE R2, R12, 0x4, R2 ;  /* 0x000000040c027825 */ /* 0x002fe200078e0202 */
[----:B------:R-:W-:Y:S02]  /*0340*/  MOV R26, UR22 ;  /* 0x00000016001a7c02 */ /* 0x000fe40008000f00 */
[----:B------:R1:W4:Y:S04]  /*0350*/  LDG.E R16, desc[UR16][R8.64] ;  /* 0x0000001008107981 */ /* 0x000328000c1e1900 */
[----:B------:R-:W2:Y:S01]  /*0360*/  LDG.E R13, desc[UR16][R2.64] ;  /* 0x00000010020d7981 */ /* 0x000ea2000c1e1900 */
[----:B------:R-:W-:-:S03]  /*0370*/  MOV R27, UR23 ;  /* 0x00000017001b7c02 */ /* 0x000fc60008000f00 */
[----:B------:R-:W3:Y:S01]  /*0380*/  LDG.E R18, desc[UR16][R2.64+0x4] ;  /* 0x0000041002127981 */ /* 0x000ee2000c1e1900 */
[----:B------:R-:W-:Y:S01]  /*0390*/  UIMAD.WIDE.U32 UR22, UR14, 0x4, UR26 ;  /* 0x000000040e1678a5 */ /* 0x000fe2000f8e001a */
[----:B------:R-:W-:Y:S02]  /*03a0*/  IMAD.U32 R20, RZ, RZ, UR24 ;  /* 0x00000018ff147e24 */ /* 0x000fe4000f8e00ff */
[----:B------:R-:W4:Y:S01]  /*03b0*/  LDG.E R17, desc[UR16][R2.64+0x8] ;  /* 0x0000081002117981 */ /* 0x000f22000c1e1900 */
[----:B------:R-:W-:Y:S01]  /*03c0*/  MOV R21, UR25 ;  /* 0x0000001900157c02 */ /* 0x000fe20008000f00 */
[----:B------:R-:W-:Y:S02]  /*03d0*/  UIMAD.WIDE.U32 UR24, UR19, 0x4, UR26 ;  /* 0x00000004131878a5 */ /* 0x000fe4000f8e001a */
[----:B------:R-:W5:Y:S01]  /*03e0*/  LDG.E R22, desc[UR16][R26.64] ;  /* 0x000000101a167981 */ /* 0x000f62000c1e1900 */
[----:B0-----:R-:W-:-:S03]  /*03f0*/  IMAD.U32 R7, RZ, RZ, UR23 ;  /* 0x00000017ff077e24 */ /* 0x001fc6000f8e00ff */
[----:B------:R-:W5:Y:S01]  /*0400*/  LDG.E R19, desc[UR16][R2.64+0xc] ;  /* 0x00000c1002137981 */ /* 0x000f62000c1e1900 */
[----:B------:R-:W-:Y:S01]  /*0410*/  MOV R6, UR22 ;  /* 0x0000001600067c02 */ /* 0x000fe20008000f00 */
[----:B------:R-:W-:Y:S02]  /*0420*/  UIMAD.WIDE.U32 UR22, UR5, 0x4, UR26 ;  /* 0x00000004051678a5 */ /* 0x000fe4000f8e001a */
[----:B------:R-:W5:Y:S01]  /*0430*/  LDG.E R20, desc[UR16][R20.64] ;  /* 0x0000001014147981 */ /* 0x000f62000c1e1900 */
[----:B------:R-:W-:-:S03]  /*0440*/  MOV R4, UR24 ;  /* 0x0000001800047c02 */ /* 0x000fc60008000f00 */
[----:B------:R-:W5:Y:S01]  /*0450*/  LDG.E R23, desc[UR16][R2.64+0x10] ;  /* 0x0000101002177981 */ /* 0x000f62000c1e1900 */
[----:B------:R-:W-:Y:S01]  /*0460*/  MOV R5, UR25 ;  /* 0x0000001900057c02 */ /* 0x000fe20008000f00 */
[----:B-1----:R-:W-:Y:S02]  /*0470*/  IMAD.U32 R8, RZ, RZ, UR22 ;  /* 0x00000016ff087e24 */ /* 0x002fe4000f8e00ff */
[----:B------:R-:W5:Y:S01]  /*0480*/  LDG.E R7, desc[UR16][R6.64] ;  /* 0x0000001006077981 */ /* 0x000f62000c1e1900 */
[----:B------:R-:W-:-:S03]  /*0490*/  MOV R9, UR23 ;  /* 0x0000001700097c02 */ /* 0x000fc60008000f00 */
[----:B------:R-:W5:Y:S04]  /*04a0*/  LDG.E R24, desc[UR16][R2.64+0x14] ;  /* 0x0000141002187981 */ /* 0x000f68000c1e1900 */
[----:B------:R-:W5:Y:S04]  /*04b0*/  LDG.E R4, desc[UR16][R4.64] ;  /* 0x0000001004047981 */ /* 0x000f68000c1e1900 */
[----:B------:R-:W5:Y:S04]  /*04c0*/  LDG.E R25, desc[UR16][R2.64+0x18] ;  /* 0x0000181002197981 */ /* 0x000f68000c1e1900 */
[----:B------:R-:W5:Y:S04]  /*04d0*/  LDG.E R8, desc[UR16][R8.64] ;  /* 0x0000001008087981 */ /* 0x000f68000c1e1900 */
[----:B------:R-:W5:Y:S01]  /*04e0*/  LDG.E R21, desc[UR16][R2.64+0x1c] ;  /* 0x00001c1002157981 */ /* 0x000f62000c1e1900 */
[----:B------:R-:W-:-:S04]  /*04f0*/  UIADD3 UR9, UPT, UPT, UR9, 0x8, URZ ;  /* 0x0000000809097890 */ /* 0x000fc8000fffe0ff */
[----:B------:R-:W-:Y:S01]  /*0500*/  UISETP.NE.AND UP0, UPT, UR9, URZ, UPT ;  /* 0x000000ff0900728c */ /* 0x000fe2000bf05270 */
[----:B------:R-:W-:Y:S01]  /*0510*/  IADD3 R12, PT, PT, R12, 0x8, RZ ;  /* 0x000000080c0c7810 */ /* 0x000fe20007ffe0ff */
[----:B------:R-:W-:Y:S02]  /*0520*/  UIADD3 UR10, UPT, UPT, UR7, UR10, URZ ;  /* 0x0000000a070a7290 */ /* 0x000fe4000fffe0ff */
[----:B------:R-:W-:Y:S02]  /*0530*/  UIADD3 UR11, UPT, UPT, UR7, UR11, URZ ;  /* 0x0000000b070b7290 */ /* 0x000fe4000fffe0ff */
[----:B------:R-:W-:Y:S02]  /*0540*/  UIADD3 UR12, UPT, UPT, UR7, UR12, URZ ;  /* 0x0000000c070c7290 */ /* 0x000fe4000fffe0ff */
[----:B------:R-:W-:Y:S02]  /*0550*/  UIADD3 UR13, UPT, UPT, UR7, UR13, URZ ;  /* 0x0000000d070d7290 */ /* 0x000fe4000fffe0ff */
[----:B------:R-:W-:-:S02]  /*0560*/  UIADD3 UR14, UPT, UPT, UR7, UR14, URZ ;  /* 0x0000000e070e7290 */ /* 0x000fc4000fffe0ff */
[----:B------:R-:W-:Y:S02]  /*0570*/  UIADD3 UR19, UPT, UPT, UR7, UR19, URZ ;  /* 0x0000001307137290 */ /* 0x000fe4000fffe0ff */
[----:B------:R-:W-:Y:S02]  /*0580*/  UIADD3 UR5, UPT, UPT, UR7, UR5, URZ ;  /* 0x0000000507057290 */ /* 0x000fe4000fffe0ff */
[----:B------:R-:W-:Y:S01]  /*0590*/  UIMAD.WIDE.U32 UR20, UR7, 0x4, UR20 ;  /* 0x00000004071478a5 */ /* 0x000fe2000f8e0014 */
        /* <DEDUP_REMOVED lines=9> */
[----:B------:R-:W-:-:S05]  /*0630*/  UMOV UR5, UR6 ;  /* 0x0000000600057c82 */ /* 0x000fca0008000000 */
.L_x_17:
[----:B------:R-:W-:-:S09]  /*0640*/  UISETP.NE.AND UP0, UPT, UR15, URZ, UPT ;  /* 0x000000ff0f00728c */ /* 0x000fd2000bf05270 */
[----:B------:R-:W-:Y:S05]  /*0650*/  BRA.U !UP0, `(.L_x_19) ;  /* 0x0000000508387547 */ /* 0x000fea000b800000 */
[----:B------:R-:W-:Y:S02]  /*0660*/  UIADD3 UR9, UPT, UPT, UR15, -0x1, URZ ;  /* 0xffffffff0f097890 */ /* 0x000fe4000fffe0ff */
[----:B------:R-:W-:Y:S02]  /*0670*/  UISETP.NE.AND UP1, UPT, UR18, URZ, UPT ;  /* 0x000000ff1200728c */ /* 0x000fe4000bf25270 */
[----:B------:R-:W-:-:S09]  /*0680*/  UISETP.GE.U32.AND UP0, UPT, UR9, 0x3, UPT ;  /* 0x000000030900788c */ /* 0x000fd2000bf06070 */
[----:B------:R-:W-:Y:S05]  /*0690*/  BRA.U !UP0, `(.L_x_20) ;  /* 0x00000001088c7547 */ /* 0x000fea000b800000 */
[----:B------:R-:W1:Y:S01]  /*06a0*/  LDCU UR14, c[0x0][0x39c] ;  /* 0x00007380ff0e77ac */ /* 0x000e620008000800 */
[----:B------:R-:W-:Y:S01]  /*06b0*/  VIADD R5, R10, UR5 ;  /* 0x000000050a057c36 */ /* 0x000fe20008000000 */
[----:B------:R-:W2:Y:S01]  /*06c0*/  LDCU.128 UR20, c[0x0][0x380] ;  /* 0x00007000ff1477ac */ /* 0x000ea20008000c00 */
[----:B-1----:R-:W-:-:S04]  /*06d0*/  UIMAD UR10, UR5, UR14, UR4 ;  /* 0x0000000e050a72a4 */ /* 0x002fc8000f8e0204 */
[----:B------:R-:W-:Y:S01]  /*06e0*/  UIADD3 UR12, UPT, UPT, UR10, UR14, URZ ;  /* 0x0000000e0a0c7290 */ /* 0x000fe2000fffe0ff */
[----:B--2---:R-:W-:Y:S01]  /*06f0*/  MOV R2, UR20 ;  /* 0x0000001400027c02 */ /* 0x004fe20008000f00 */
[----:B------:R-:W-:Y:S01]  /*0700*/  UIMAD.WIDE.U32 UR10, UR10, 0x4, UR22 ;  /* 0x000000040a0a78a5 */ /* 0x000fe2000f8e0016 */
[----:B------:R-:W-:Y:S01]  /*0710*/  MOV R3, UR21 ;  /* 0x0000001500037c02 */ /* 0x000fe20008000f00 */
[----:B------:R-:W-:Y:S02]  /*0720*/  UIADD3 UR9, UPT, UPT, UR12, UR14, URZ ;  /* 0x0000000e0c097290 */ /* 0x000fe4000fffe0ff */
[----:B------:R-:W-:Y:S02]  /*0730*/  UIMAD.WIDE.U32 UR12, UR12, 0x4, UR22 ;  /* 0x000000040c0c78a5 */ /* 0x000fe4000f8e0016 */
[----:B------:R-:W-:Y:S01]  /*0740*/  IMAD.U32 R6, RZ, RZ, UR10 ;  /* 0x0000000aff067e24 */ /* 0x000fe2000f8e00ff */
[----:B------:R-:W-:Y:S01]  /*0750*/  MOV R7, UR11 ;  /* 0x0000000b00077c02 */ /* 0x000fe20008000f00 */
[----:B------:R-:W-:Y:S01]  /*0760*/  IMAD.WIDE R2, R5, 0x4, R2 ;  /* 0x0000000405027825 */ /* 0x000fe200078e0202 */
[----:B------:R-:W-:-:S02]  /*0770*/  UIMAD.WIDE.U32 UR20, UR9, 0x4, UR22 ;  /* 0x00000004091478a5 */ /* 0x000fc4000f8e0016 */
[----:B------:R-:W-:Y:S01]  /*0780*/  UIADD3 UR10, UPT, UPT, UR9, UR14, URZ ;  /* 0x0000000e090a7290 */ /* 0x000fe2000fffe0ff */
[----:B------:R-:W-:Y:S01]  /*0790*/  MOV R8, UR12 ;  /* 0x0000000c00087c02 */ /* 0x000fe20008000f00 */
[----:B------:R-:W-:Y:S01]  /*07a0*/  IMAD.U32 R9, RZ, RZ, UR13 ;  /* 0x0000000dff097e24 */ /* 0x000fe2000f8e00ff */
[----:B0-----:R-:W2:Y:S01]  /*07b0*/  LDG.E R6, desc[UR16][R6.64] ;  /* 0x0000001006067981 */ /* 0x001ea2000c1e1900 */
[----:B------:R-:W-:Y:S01]  /*07c0*/  UIMAD.WIDE.U32 UR10, UR10, 0x4, UR22 ;  /* 0x000000040a0a78a5 */ /* 0x000fe2000f8e0016 */
[----:B------:R-:W-:Y:S02]  /*07d0*/  MOV R12, UR20 ;  /* 0x00000014000c7c02 */ /* 0x000fe40008000f00 */
[----:B------:R-:W2:Y:S01]  /*07e0*/  LDG.E R14, desc[UR16][R2.64] ;  /* 0x00000010020e7981 */ /* 0x000ea2000c1e1900 */
[----:B------:R-:W-:-:S03]  /*07f0*/  MOV R13, UR21 ;  /* 0x00000015000d7c02 */ /* 0x000fc60008000f00 */
[----:B------:R-:W3:Y:S01]  /*0800*/  LDG.E R8, desc[UR16][R8.64] ;  /* 0x0000001008087981 */ /* 0x000ee2000c1e1900 */
[----:B------:R-:W-:-:S03]  /*0810*/  MOV R4, UR10 ;  /* 0x0000000a00047c02 */ /* 0x000fc60008000f00 */
[----:B------:R-:W3:Y:S01]  /*0820*/  LDG.E R15, desc[UR16][R2.64+0x4] ;  /* 0x00000410020f7981 */ /* 0x000ee2000c1e1900 */
[----:B------:R-:W-:-:S03]  /*0830*/  IMAD.U32 R5, RZ, RZ, UR11 ;  /* 0x0000000bff057e24 */ /* 0x000fc6000f8e00ff */
[----:B------:R-:W4:Y:S04]  /*0840*/  LDG.E R12, desc[UR16][R12.64] ;  /* 0x000000100c0c7981 */ /* 0x000f28000c1e1900 */
[----:B------:R-:W4:Y:S04]  /*0850*/  LDG.E R17, desc[UR16][R2.64+0x8] ;  /* 0x0000081002117981 */ /* 0x000f28000c1e1900 */
[----:B------:R-:W5:Y:S04]  /*0860*/  LDG.E R19, desc[UR16][R2.64+0xc] ;  /* 0x00000c1002137981 */ /* 0x000f68000c1e1900 */
[----:B------:R-:W5:Y:S01]  /*0870*/  LDG.E R4, desc[UR16][R4.64] ;  /* 0x0000001004047981 */ /* 0x000f62000c1e1900 */
[----:B------:R-:W-:Y:S01]  /*0880*/  UIADD3 UR5, UPT, UPT, UR5, 0x4, URZ ;  /* 0x0000000405057890 */ /* 0x000fe2000fffe0ff */
[----:B--2---:R-:W-:-:S04]  /*0890*/  IMAD R6, R14, R6, R11 ;  /* 0x000000060e067224 */ /* 0x004fc800078e020b */
[----:B---3--:R-:W-:-:S04]  /*08a0*/  IMAD R6, R15, R8, R6 ;  /* 0x000000080f067224 */ /* 0x008fc800078e0206 */
[----:B----4-:R-:W-:-:S04]  /*08b0*/  IMAD R6, R17, R12, R6 ;  /* 0x0000000c11067224 */ /* 0x010fc800078e0206 */
[----:B-----5:R-:W-:-:S07]  /*08c0*/  IMAD R11, R19, R4, R6 ;  /* 0x00000004130b7224 */ /* 0x020fce00078e0206 */
.L_x_20:
[----:B------:R-:W-:Y:S05]  /*08d0*/  BRA.U !UP1, `(.L_x_19) ;  /* 0x0000000109987547 */ /* 0x000fea000b800000 */
[----:B------:R-:W-:Y:S02]  /*08e0*/  UISETP.NE.AND UP0, UPT, UR18, 0x1, UPT ;  /* 0x000000011200788c */ /* 0x000fe4000bf05270 */
[----:B------:R-:W-:-:S04]  /*08f0*/  ULOP3.LUT UP1, URZ, UR28, 0x1, URZ, 0xc0, !UPT ;  /* 0x000000011cff7892 */ /* 0x000fc8000f82c0ff */
[----:B------:R-:W-:Y:S02]  /*0900*/  PLOP3.LUT P0, PT, PT, PT, UP0, 0x80, 0x8 ;  /* 0x000000000008781c */ /* 0x000fe40003f0f008 */
[----:B------:R-:W-:-:S03]  /*0910*/  PLOP3.LUT P1, PT, PT, PT, UP1, 0x80, 0x8 ;  /* 0x000000000008781c */ /* 0x000fc60003f2f018 */
[----:B------:R-:W1:Y:S01]  /*0920*/  @UP0 LDCU UR9, c[0x0][0x39c] ;  /* 0x00007380ff0907ac */ /* 0x000e620008000800 */
[----:B------:R-:W2:Y:S01]  /*0930*/  @UP0 LDCU.128 UR20, c[0x0][0x380] ;  /* 0x00007000ff1407ac */ /* 0x000ea20008000c00 */
[----:B------:R-:W3:Y:S06]  /*0940*/  @UP1 LDCU UR11, c[0x0][0x39c] ;  /* 0x00007380ff0b17ac */ /* 0x000eec0008000800 */
[----:B------:R-:W-:Y:S01]  /*0950*/  @P0 IADD3 R3, PT, PT, R10, UR5, RZ ;  /* 0x000000050a030c10 */ /* 0x000fe2000fffe0ff */
[----:B------:R-:W4:Y:S01]  /*0960*/  @UP1 LDCU.128 UR28, c[0x0][0x380] ;  /* 0x00007000ff1c17ac */ /* 0x000f220008000c00 */
[----:B-1----:R-:W-:-:S02]  /*0970*/  @UP0 UIMAD UR10, UR5, UR9, UR4 ;  /* 0x00000009050a02a4 */ /* 0x002fc4000f8e0204 */
[----:B------:R-:W-:Y:S02]  /*0980*/  @UP0 UIADD3 UR5, UPT, UPT, UR5, 0x2, URZ ;  /* 0x0000000205050890 */ /* 0x000fe4000fffe0ff */
[----:B--2---:R-:W-:Y:S01]  /*0990*/  @UP0 UIMAD.WIDE.U32 UR24, UR10, 0x4, UR22 ;  /* 0x000000040a1808a5 */ /* 0x004fe2000f8e0016 */
[----:B------:R-:W-:Y:S01]  /*09a0*/  MOV R4, UR20 ;  /* 0x0000001400047c02 */ /* 0x000fe20008000f00 */
[----:B------:R-:W-:Y:S01]  /*09b0*/  @UP0 UIADD3 UR12, UPT, UPT, UR10, UR9, URZ ;  /* 0x000000090a0c0290 */ /* 0x000fe2000fffe0ff */
[----:B------:R-:W-:Y:S01]  /*09c0*/  MOV R5, UR21 ;  /* 0x0000001500057c02 */ /* 0x000fe20008000f00 */
[----:B---3--:R-:W-:Y:S02]  /*09d0*/  @UP1 UIMAD UR10, UR5, UR11, UR4 ;  /* 0x0000000b050a12a4 */ /* 0x008fe4000f8e0204 */
[----:B------:R-:W-:Y:S01]  /*09e0*/  @P1 VIADD R9, R10, UR5 ;  /* 0x000000050a091c36 */ /* 0x000fe20008000000 */
[----:B------:R-:W-:Y:S01]  /*09f0*/  @UP0 UIMAD.WIDE.U32 UR12, UR12, 0x4, UR22 ;  /* 0x000000040c0c08a5 */ /* 0x000fe2000f8e0016 */
[----:B------:R-:W-:Y:S01]  /*0a00*/  IMAD.U32 R12, RZ, RZ, UR24 ;  /* 0x00000018ff0c7e24 */ /* 0x000fe2000f8e00ff */
[----:B------:R-:W-:Y:S01]  /*0a10*/  MOV R13, UR25 ;  /* 0x00000019000d7c02 */ /* 0x000fe20008000f00 */
[----:B------:R-:W-:Y:S01]  /*0a20*/  @P0 IMAD.WIDE R4, R3, 0x4, R4 ;  /* 0x0000000403040825 */ /* 0x000fe200078e0204 */
[----:B----4-:R-:W-:Y:S01]  /*0a30*/  @UP1 UIMAD.WIDE.U32 UR10, UR10, 0x4, UR30 ;  /* 0x000000040a0a18a5 */ /* 0x010fe2000f8e001e */
[----:B------:R-:W-:-:S02]  /*0a40*/  MOV R2, UR28 ;  /* 0x0000001c00027c02 */ /* 0x000fc40008000f00 */
[----:B------:R-:W-:Y:S01]  /*0a50*/  MOV R3, UR29 ;  /* 0x0000001d00037c02 */ /* 0x000fe20008000f00 */
[----:B0-----:R-:W2:Y:S01]  /*0a60*/  @P0 LDG.E R12, desc[UR16][R12.64] ;  /* 0x000000100c0c0981 */ /* 0x001ea2000c1e1900 */
[----:B------:R-:W-:Y:S02]  /*0a70*/  MOV R6, UR12 ;  /* 0x0000000c00067c02 */ /* 0x000fe40008000f00 */
[----:B------:R-:W-:Y:S01]  /*0a80*/  MOV R7, UR13 ;  /* 0x0000000d00077c02 */ /* 0x000fe20008000f00 */
[----:B------:R-:W2:Y:S01]  /*0a90*/  @P0 LDG.E R14, desc[UR16][R4.64] ;  /* 0x00000010040e0981 */ /* 0x000ea2000c1e1900 */
[----:B------:R-:W-:Y:S01]  /*0aa0*/  @P1 IMAD.WIDE R2, R9, 0x4, R2 ;  /* 0x0000000409021825 */ /* 0x000fe200078e0202 */
[----:B------:R-:W-:Y:S02]  /*0ab0*/  MOV R8, UR10 ;  /* 0x0000000a00087c02 */ /* 0x000fe40008000f00 */
[----:B------:R-:W3:Y:S01]  /*0ac0*/  @P0 LDG.E R15, desc[UR16][R4.64+0x4] ;  /* 0x00000410040f0981 */ /* 0x000ee2000c1e1900 */
[----:B------:R-:W-:-:S03]  /*0ad0*/  IMAD.U32 R9, RZ, RZ, UR11 ;  /* 0x0000000bff097e24 */ /* 0x000fc6000f8e00ff */
[----:B------:R-:W3:Y:S04]  /*0ae0*/  @P0 LDG.E R6, desc[UR16][R6.64] ;  /* 0x0000001006060981 */ /* 0x000ee8000c1e1900 */
[----:B------:R-:W4:Y:S04]  /*0af0*/  @P1 LDG.E R2, desc[UR16][R2.64] ;  /* 0x0000001002021981 */ /* 0x000f28000c1e1900 */
[----:B------:R-:W4:Y:S01]  /*0b00*/  @P1 LDG.E R8, desc[UR16][R8.64] ;  /* 0x0000001008081981 */ /* 0x000f22000c1e1900 */
[----:B--2---:R-:W-:-:S04]  /*0b10*/  @P0 IMAD R14, R14, R12, R11 ;  /* 0x0000000c0e0e0224 */ /* 0x004fc800078e020b */
[----:B---3--:R-:W-:-:S04]  /*0b20*/  @P0 IMAD R11, R15, R6, R14 ;  /* 0x000000060f0b0224 */ /* 0x008fc800078e020e */
[----:B----4-:R-:W-:-:S07]  /*0b30*/  @P1 IMAD R11, R2, R8, R11 ;  /* 0x00000008020b1224 */ /* 0x010fce00078e020b */
.L_x_19:
[----:B------:R-:W1:Y:S01]  /*0b40*/  LDCU UR5, c[0x0][0x39c] ;  /* 0x00007380ff0577ac */ /* 0x000e620008000800 */
[----:B------:R-:W2:Y:S01]  /*0b50*/  LDC.64 R2, c[0x0][0x390] ;  /* 0x0000e400ff027b82 */ /* 0x000ea20000000a00 */
[----:B-1----:R-:W-:-:S05]  /*0b60*/  MOV R5, UR5 ;  /* 0x0000000500057c02 */ /* 0x002fca0008000f00 */
[----:B------:R-:W-:Y:S01]  /*0b70*/  IMAD R5, R0, R5, UR4 ;  /* 0x0000000400057e24 */ /* 0x000fe2000f8e0205 */
[----:B------:R-:W-:-:S03]  /*0b80*/  UIADD3 UR4, UPT, UPT, UR4, 0x1, URZ ;  /* 0x0000000104047890 */ /* 0x000fc6000fffe0ff */
[----:B--2---:R-:W-:Y:S01]  /*0b90*/  IMAD.WIDE R2, R5, 0x4, R2 ;  /* 0x0000000405027825 */ /* 0x004fe200078e0202 */
[----:B------:R-:W-:-:S04]  /*0ba0*/  UISETP.NE.AND UP0, UPT, UR4, UR5, UPT ;  /* 0x000000050400728c */ /* 0x000fc8000bf05270 */
[----:B0-----:R0:W-:Y:S02]  /*0bb0*/  STG.E desc[UR16][R2.64], R11 ;  /* 0x0000000b02007986 */ /* 0x0011e4000c101910 */
[----:B------:R-:W-:-:S13]  /*0bc0*/  PLOP3.LUT P0, PT, PT, PT, UP0, 0x80, 0x8 ;  /* 0x000000000008781c */ /* 0x000fda0003f0f008 */
[----:B0-----:R-:W-:Y:S05]  /*0bd0*/  @!P0 EXIT ;  /* 0x000000000000894d */ /* 0x001fea0003800000 */
[----:B------:R-:W-:Y:S05]  /*0be0*/  BRA `(.L_x_21) ;  /* 0xfffffff400547947 */ /* 0x000fea000383ffff */
.L_x_16:
[----:B------:R-:W-:Y:S02]  /*0bf0*/  UISETP.GE.U32.AND UP0, UPT, UR11, 0x8, UPT ;  /* 0x000000080b00788c */ /* 0x000fe4000bf06070 */
[----:B------:R-:W-:Y:S01]  /*0c00*/  ULOP3.LUT UR6, UR11, 0x7, URZ, 0xc0, !UPT ;  /* 0x000000070b067892 */ /* 0x000fe2000f8ec0ff */
[----:B------:R-:W-:-:S06]  /*0c10*/  UMOV UR4, URZ ;  /* 0x000000ff00047c82 */ /* 0x000fcc0008000000 */
[----:B------:R-:W-:Y:S05]  /*0c20*/  BRA.U !UP0, `(.L_x_22) ;  /* 0x0000000108447547 */ /* 0x000fea000b800000 */
[----:B------:R-:W1:Y:S01]  /*0c30*/  LDC.64 R4, c[0x0][0x390] ;  /* 0x0000e400ff047b82 */ /* 0x000e620000000a00 */
[----:B------:R-:W-:Y:S01]  /*0c40*/  ULOP3.LUT UR4, UR11, 0x7ffffff8, URZ, 0xc0, !UPT ;  /* 0x7ffffff80b047892 */ /* 0x000fe2000f8ec0ff */
[----:B------:R-:W-:-:S11]  /*0c50*/  UMOV UR5, URZ ;  /* 0x000000ff00057c82 */ /* 0x000fd60008000000 */
.L_x_23:
[----:B--2---:R-:W-:Y:S01]  /*0c60*/  MOV R3, UR5 ;  /* 0x0000000500037c02 */ /* 0x004fe20008000f00 */
[----:B------:R-:W-:-:S04]  /*0c70*/  UIADD3 UR5, UPT, UPT, UR5, 0x8, URZ ;  /* 0x0000000805057890 */ /* 0x000fc8000fffe0ff */
[----:B------:R-:W-:Y:S01]  /*0c80*/  IMAD R3, R0, UR11, R3 ;  /* 0x0000000b00037c24 */ /* 0x000fe2000f8e0203 */
[----:B------:R-:W-:-:S03]  /*0c90*/  UISETP.NE.AND UP0, UPT, UR5, UR4, UPT ;  /* 0x000000040500728c */ /* 0x000fc6000bf05270 */
[----:B-1----:R-:W-:-:S05]  /*0ca0*/  IMAD.WIDE R2, R3, 0x4, R4 ;  /* 0x0000000403027825 */ /* 0x002fca00078e0204 */
[----:B0-----:R2:W-:Y:S04]  /*0cb0*/  STG.E desc[UR16][R2.64], RZ ;  /* 0x000000ff02007986 */ /* 0x0015e8000c101910 */
[----:B------:R2:W-:Y:S04]  /*0cc0*/  STG.E desc[UR16][R2.64+0x4], RZ ;  /* 0x000004ff02007986 */ /* 0x0005e8000c101910 */
[----:B------:R2:W-:Y:S04]  /*0cd0*/  STG.E desc[UR16][R2.64+0x8], RZ ;  /* 0x000008ff02007986 */ /* 0x0005e8000c101910 */
[----:B------:R2:W-:Y:S04]  /*0ce0*/  STG.E desc[UR16][R2.64+0xc], RZ ;  /* 0x00000cff02007986 */ /* 0x0005e8000c101910 */
[----:B------:R2:W-:Y:S04]  /*0cf0*/  STG.E desc[UR16][R2.64+0x10], RZ ;  /* 0x000010ff02007986 */ /* 0x0005e8000c101910 */
[----:B------:R2:W-:Y:S04]  /*0d00*/  STG.E desc[UR16][R2.64+0x14], RZ ;  /* 0x000014ff02007986 */ /* 0x0005e8000c101910 */
[----:B------:R2:W-:Y:S04]  /*0d10*/  STG.E desc[UR16][R2.64+0x18], RZ ;  /* 0x000018ff02007986 */ /* 0x0005e8000c101910 */
[----:B------:R2:W-:Y:S01]  /*0d20*/  STG.E desc[UR16][R2.64+0x1c], RZ ;  /* 0x00001cff02007986 */ /* 0x0005e2000c101910 */
[----:B------:R-:W-:Y:S05]  /*0d30*/  BRA.U UP0, `(.L_x_23) ;  /* 0xfffffffd00c87547 */ /* 0x000fea000b83ffff */
.L_x_22:
[----:B------:R-:W-:-:S13]  /*0d40*/  ISETP.NE.AND P0, PT, RZ, UR6, PT ;  /* 0x00000006ff007c0c */ /* 0x000fda000bf05270 */
[----:B0-----:R-:W-:Y:S05]  /*0d50*/  @!P0 EXIT ;  /* 0x000000000000894d */ /* 0x001fea0003800000 */
[----:B------:R-:W-:Y:S02]  /*0d60*/  UISETP.GE.U32.AND UP0, UPT, UR6, 0x4, UPT ;  /* 0x000000040600788c */ /* 0x000fe4000bf06070 */
[----:B------:R-:W-:-:S07]  /*0d70*/  ULOP3.LUT UR5, UR11, 0x3, URZ, 0xc0, !UPT ;  /* 0x000000030b057892 */ /* 0x000fce000f8ec0ff */
[----:B------:R-:W-:Y:S05]  /*0d80*/  BRA.U !UP0, `(.L_x_24) ;  /* 0x0000000108247547 */ /* 0x000fea000b800000 */
[----:B--2---:R-:W0:Y:S01]  /*0d90*/  LDC.64 R2, c[0x0][0x390] ;  /* 0x0000e400ff027b82 */ /* 0x004e220000000a00 */
[----:B------:R-:W-:Y:S01]  /*0da0*/  MOV R5, UR4 ;  /* 0x0000000400057c02 */ /* 0x000fe20008000f00 */
[----:B------:R-:W-:-:S04]  /*0db0*/  UIADD3 UR4, UPT, UPT, UR4, 0x4, URZ ;  /* 0x0000000404047890 */ /* 0x000fc8000fffe0ff */
[----:B------:R-:W-:-:S04]  /*0dc0*/  IMAD R5, R0, UR11, R5 ;  /* 0x0000000b00057c24 */ /* 0x000fc8000f8e0205 */
[----:B0-----:R-:W-:-:S05]  /*0dd0*/  IMAD.WIDE R2, R5, 0x4, R2 ;  /* 0x0000000405027825 */ /* 0x001fca00078e0202 */
[----:B------:R0:W-:Y:S04]  /*0de0*/  STG.E desc[UR16][R2.64], RZ ;  /* 0x000000ff02007986 */ /* 0x0001e8000c101910 */
[----:B------:R0:W-:Y:S04]  /*0df0*/  STG.E desc[UR16][R2.64+0x4], RZ ;  /* 0x000004ff02007986 */ /* 0x0001e8000c101910 */
[----:B------:R0:W-:Y:S04]  /*0e00*/  STG.E desc[UR16][R2.64+0x8], RZ ;  /* 0x000008ff02007986 */ /* 0x0001e8000c101910 */
[----:B------:R0:W-:Y:S02]  /*0e10*/  STG.E desc[UR16][R2.64+0xc], RZ ;  /* 0x00000cff02007986 */ /* 0x0001e4000c101910 */
.L_x_24:
[----:B------:R-:W-:-:S13]  /*0e20*/  ISETP.NE.AND P0, PT, RZ, UR5, PT ;  /* 0x00000005ff007c0c */ /* 0x000fda000bf05270 */
[----:B------:R-:W-:Y:S05]  /*0e30*/  @!P0 EXIT ;  /* 0x000000000000894d */ /* 0x000fea0003800000 */
[----:B------:R-:W-:Y:S01]  /*0e40*/  UISETP.NE.AND UP0, UPT, UR5, 0x1, UPT ;  /* 0x000000010500788c */ /* 0x000fe2000bf05270 */
[----:B------:R-:W-:Y:S01]  /*0e50*/  IMAD.U32 R5, RZ, RZ, UR4 ;  /* 0x00000004ff057e24 */ /* 0x000fe2000f8e00ff */
[----:B------:R-:W-:-:S04]  /*0e60*/  ULOP3.LUT UR5, UR11, 0x1, URZ, 0xc0, !UPT ;  /* 0x000000010b057892 */ /* 0x000fc8000f8ec0ff */
[----:B------:R-:W-:Y:S01]  /*0e70*/  PLOP3.LUT P0, PT, PT, PT, UP0, 0x80, 0x8 ;  /* 0x000000000008781c */ /* 0x000fe20003f0f008 */
[----:B------:R-:W-:-:S04]  /*0e80*/  UISETP.NE.U32.AND UP1, UPT, UR5, 0x1, UPT ;  /* 0x000000010500788c */ /* 0x000fc8000bf25070 */
[----:B------:R-:W0:Y:S02]  /*0e90*/  @UP0 LDCU.64 UR6, c[0x0][0x390] ;  /* 0x00007200ff0607ac */ /* 0x000e240008000a00 */
[----:B------:R-:W-:Y:S01]  /*0ea0*/  PLOP3.LUT P1, PT, PT, PT, UP1, 0x80, 0x8 ;  /* 0x000000000008781c */ /* 0x000fe20003f2f018 */
[----:B------:R-:W-:-:S05]  /*0eb0*/  @UP0 UIADD3 UR4, UPT, UPT, UR4, 0x2, URZ ;  /* 0x0000000204040890 */ /* 0x000fca000fffe0ff */
[----:B------:R-:W-:Y:S01]  /*0ec0*/  @P0 IMAD R5, R0, UR11, R5 ;  /* 0x0000000b00050c24 */ /* 0x000fe2000f8e0205 */
[----:B0-2---:R-:W-:Y:S02]  /*0ed0*/  MOV R2, UR6 ;  /* 0x0000000600027c02 */ /* 0x005fe40008000f00 */
[----:B------:R-:W-:-:S03]  /*0ee0*/  MOV R3, UR7 ;  /* 0x0000000700037c02 */ /* 0x000fc60008000f00 */
[----:B------:R-:W-:-:S05]  /*0ef0*/  @P0 IMAD.WIDE R2, R5, 0x4, R2 ;  /* 0x0000000405020825 */ /* 0x000fca00078e0202 */
[----:B------:R0:W-:Y:S04]  /*0f00*/  @P0 STG.E desc[UR16][R2.64], RZ ;  /* 0x000000ff02000986 */ /* 0x0001e8000c101910 */
[----:B------:R0:W-:Y:S01]  /*0f10*/  @P0 STG.E desc[UR16][R2.64+0x4], RZ ;  /* 0x000004ff02000986 */ /* 0x0001e2000c101910 */
[----:B------:R-:W-:Y:S05]  /*0f20*/  @P1 EXIT ;  /* 0x000000000000194d */ /* 0x000fea0003800000 */
[----:B0-----:R-:W0:Y:S01]  /*0f30*/  LDC.64 R2, c[0x0][0x390] ;  /* 0x0000e400ff027b82 */ /* 0x001e220000000a00 */
[----:B------:R-:W-:-:S05]  /*0f40*/  MOV R5, UR4 ;  /* 0x0000000400057c02 */ /* 0x000fca0008000f00 */
[----:B------:R-:W-:-:S04]  /*0f50*/  IMAD R5, R0, UR11, R5 ;  /* 0x0000000b00057c24 */ /* 0x000fc8000f8e0205 */
[----:B0-----:R-:W-:-:S05]  /*0f60*/  IMAD.WIDE R2, R5, 0x4, R2 ;  /* 0x0000000405027825 */ /* 0x001fca00078e0202 */
[----:B------:R-:W-:Y:S01]  /*0f70*/  STG.E desc[UR16][R2.64], RZ ;  /* 0x000000ff02007986 */ /* 0x000fe2000c101910 */
[----:B------:R-:W-:Y:S05]  /*0f80*/  EXIT ;  /* 0x000000000000794d */ /* 0x000fea0003800000 */
.L_x_25:
        /* <DEDUP_REMOVED lines=15> */
.L_x_28:


//--------------------- .nv.shared.reserved.0     --------------------------
	.section	.nv.shared.reserved.0,"aw",@nobits
	.weak		__nv_reservedSMEM_offset_0_alias
	.size		__nv_reservedSMEM_offset_0_alias, 0, 64
	.other		__nv_reservedSMEM_offset_0_alias,@"STO_CUDA_RESERVED_SHARED STV_DEFAULT"
__nv_reservedSMEM_offset_0_alias:
	.zero		0
	.zero		64


//--------------------- .nv.constant0._Z19multiplyElementwisePiS_S_i --------------------------
	.section	.nv.constant0._Z19multiplyElementwisePiS_S_i,"a",@progbits
	.sectionflags	@""
	.align	4
.nv.constant0._Z19multiplyElementwisePiS_S_i:
	.zero		924


//--------------------- .nv.constant0._Z18multiplyColumnwisePiS_S_ii --------------------------
	.section	.nv.constant0._Z18multiplyColumnwisePiS_S_ii,"a",@progbits
	.sectionflags	@""
	.align	4
.nv.constant0._Z18multiplyColumnwisePiS_S_ii:
	.zero		928


//--------------------- .nv.constant0._Z15multiplyRowwisePiS_S_ii --------------------------
	.section	.nv.constant0._Z15multiplyRowwisePiS_S_ii,"a",@progbits
	.sectionflags	@""
	.align	4
.nv.constant0._Z15multiplyRowwisePiS_S_ii:
	.zero		928


//--------------------- SYMBOLS --------------------------

	.type		.nv.reservedSmem.offset0,@object
	.size		.nv.reservedSmem.offset0,0x4
